//
// Generated by NVIDIA NVVM Compiler
//
// Compiler Build ID: CL-36424714
// Cuda compilation tools, release 13.0, V13.0.88
// Based on NVVM 20.0.0
//

.version 9.0
.target sm_100
.address_size 64

	// .globl	er_batch_prefix_f32

.visible .entry er_batch_prefix_f32(
	.param .u64 .ptr .align 1 er_batch_prefix_f32_param_0,
	.param .u64 .ptr .align 1 er_batch_prefix_f32_param_1,
	.param .u32 er_batch_prefix_f32_param_2,
	.param .u32 er_batch_prefix_f32_param_3,
	.param .u64 .ptr .align 1 er_batch_prefix_f32_param_4,
	.param .u32 er_batch_prefix_f32_param_5,
	.param .u64 .ptr .align 1 er_batch_prefix_f32_param_6
)
{
	.reg .pred 	%p<8>;
	.reg .b32 	%r<20>;
	.reg .b32 	%f<8>;
	.reg .b64 	%rd<21>;
	.reg .b64 	%fd<10>;

	ld.param.u64 	%rd4, [er_batch_prefix_f32_param_0];
	ld.param.u64 	%rd5, [er_batch_prefix_f32_param_1];
	ld.param.u32 	%r12, [er_batch_prefix_f32_param_2];
	ld.param.u32 	%r13, [er_batch_prefix_f32_param_3];
	ld.param.u64 	%rd6, [er_batch_prefix_f32_param_4];
	ld.param.u32 	%r14, [er_batch_prefix_f32_param_5];
	ld.param.u64 	%rd7, [er_batch_prefix_f32_param_6];
	mov.u32 	%r1, %ctaid.y;
	setp.ge.s32 	%p1, %r1, %r14;
	@%p1 bra 	$L__BB0_8;
	cvta.to.global.u64 	%rd8, %rd6;
	mul.wide.u32 	%rd9, %r1, 4;
	add.s64 	%rd10, %rd8, %rd9;
	ld.global.nc.u32 	%r2, [%rd10];
	setp.lt.s32 	%p2, %r2, 1;
	@%p2 bra 	$L__BB0_8;
	add.s32 	%r3, %r13, -1;
	mov.u32 	%r15, %ctaid.x;
	mov.u32 	%r4, %ntid.x;
	mov.u32 	%r16, %tid.x;
	mad.lo.s32 	%r19, %r15, %r4, %r16;
	setp.ge.s32 	%p3, %r19, %r12;
	@%p3 bra 	$L__BB0_8;
	cvta.to.global.u64 	%rd1, %rd4;
	cvta.to.global.u64 	%rd2, %rd5;
	cvta.to.global.u64 	%rd3, %rd7;
	mov.u32 	%r17, %nctaid.x;
	mul.lo.s32 	%r6, %r17, %r4;
	mul.lo.s32 	%r7, %r12, %r1;
	add.s32 	%r8, %r3, %r2;
$L__BB0_4:
	setp.lt.s32 	%p4, %r19, %r8;
	mov.f32 	%f7, 0f7FC00000;
	@%p4 bra 	$L__BB0_7;
	sub.s32 	%r10, %r19, %r2;
	mul.wide.s32 	%rd11, %r19, 8;
	add.s64 	%rd12, %rd2, %rd11;
	ld.global.nc.f64 	%fd2, [%rd12];
	mul.wide.s32 	%rd13, %r10, 8;
	add.s64 	%rd14, %rd2, %rd13;
	ld.global.nc.f64 	%fd3, [%rd14+8];
	sub.f64 	%fd1, %fd2, %fd3;
	setp.leu.f64 	%p5, %fd1, 0d0000000000000000;
	mov.f32 	%f7, 0f00000000;
	@%p5 bra 	$L__BB0_7;
	mul.wide.s32 	%rd15, %r19, 4;
	add.s64 	%rd16, %rd1, %rd15;
	ld.global.nc.f32 	%f5, [%rd16];
	cvt.f64.f32 	%fd4, %f5;
	mul.wide.s32 	%rd17, %r10, 4;
	add.s64 	%rd18, %rd1, %rd17;
	ld.global.nc.f32 	%f6, [%rd18+4];
	cvt.f64.f32 	%fd5, %f6;
	sub.f64 	%fd6, %fd4, %fd5;
	abs.f64 	%fd7, %fd6;
	div.rn.f64 	%fd8, %fd7, %fd1;
	setp.gt.f64 	%p6, %fd8, 0d3FF0000000000000;
	selp.f64 	%fd9, 0d3FF0000000000000, %fd8, %p6;
	cvt.rn.f32.f64 	%f7, %fd9;
$L__BB0_7:
	add.s32 	%r18, %r19, %r7;
	mul.wide.s32 	%rd19, %r18, 4;
	add.s64 	%rd20, %rd3, %rd19;
	st.global.f32 	[%rd20], %f7;
	add.s32 	%r19, %r19, %r6;
	setp.lt.s32 	%p7, %r19, %r12;
	@%p7 bra 	$L__BB0_4;
$L__BB0_8:
	ret;

}
	// .globl	er_batch_f32
.visible .entry er_batch_f32(
	.param .u64 .ptr .align 1 er_batch_f32_param_0,
	.param .u32 er_batch_f32_param_1,
	.param .u32 er_batch_f32_param_2,
	.param .u64 .ptr .align 1 er_batch_f32_param_3,
	.param .u32 er_batch_f32_param_4,
	.param .u64 .ptr .align 1 er_batch_f32_param_5
)
{
	.reg .pred 	%p<27>;
	.reg .b32 	%r<83>;
	.reg .b32 	%f<50>;
	.reg .b64 	%rd<41>;
	.reg .b64 	%fd<161>;

	ld.param.u64 	%rd9, [er_batch_f32_param_0];
	ld.param.u32 	%r47, [er_batch_f32_param_1];
	ld.param.u32 	%r82, [er_batch_f32_param_2];
	ld.param.u64 	%rd8, [er_batch_f32_param_3];
	ld.param.u32 	%r49, [er_batch_f32_param_4];
	ld.param.u64 	%rd10, [er_batch_f32_param_5];
	cvta.to.global.u64 	%rd1, %rd10;
	cvta.to.global.u64 	%rd2, %rd9;
	mov.u32 	%r50, %ctaid.x;
	mov.u32 	%r51, %ntid.x;
	mov.u32 	%r52, %tid.x;
	mad.lo.s32 	%r1, %r50, %r51, %r52;
	setp.ge.s32 	%p1, %r1, %r49;
	@%p1 bra 	$L__BB1_33;
	cvta.to.global.u64 	%rd11, %rd8;
	mul.wide.s32 	%rd12, %r1, 4;
	add.s64 	%rd13, %rd11, %rd12;
	ld.global.nc.u32 	%r2, [%rd13];
	mul.lo.s32 	%r3, %r47, %r1;
	setp.lt.s32 	%p2, %r47, 1;
	@%p2 bra 	$L__BB1_13;
	and.b32  	%r4, %r47, 7;
	setp.lt.u32 	%p3, %r47, 8;
	mov.b32 	%r70, 0;
	@%p3 bra 	$L__BB1_5;
	and.b32  	%r70, %r47, 2147483640;
	neg.s32 	%r68, %r70;
	add.s64 	%rd3, %rd1, 16;
	mov.u32 	%r67, %r3;
$L__BB1_4:
	.pragma "nounroll";
	mul.wide.s32 	%rd14, %r67, 4;
	add.s64 	%rd15, %rd3, %rd14;
	mov.b32 	%r54, 2143289344;
	st.global.u32 	[%rd15+-16], %r54;
	st.global.u32 	[%rd15+-12], %r54;
	st.global.u32 	[%rd15+-8], %r54;
	st.global.u32 	[%rd15+-4], %r54;
	st.global.u32 	[%rd15], %r54;
	st.global.u32 	[%rd15+4], %r54;
	st.global.u32 	[%rd15+8], %r54;
	st.global.u32 	[%rd15+12], %r54;
	add.s32 	%r68, %r68, 8;
	add.s32 	%r67, %r67, 8;
	setp.ne.s32 	%p4, %r68, 0;
	@%p4 bra 	$L__BB1_4;
$L__BB1_5:
	setp.eq.s32 	%p5, %r4, 0;
	@%p5 bra 	$L__BB1_13;
	and.b32  	%r12, %r47, 3;
	setp.lt.u32 	%p6, %r4, 4;
	@%p6 bra 	$L__BB1_8;
	add.s32 	%r55, %r70, %r3;
	mul.wide.s32 	%rd16, %r55, 4;
	add.s64 	%rd17, %rd1, %rd16;
	mov.b32 	%r56, 2143289344;
	st.global.u32 	[%rd17], %r56;
	st.global.u32 	[%rd17+4], %r56;
	st.global.u32 	[%rd17+8], %r56;
	st.global.u32 	[%rd17+12], %r56;
	add.s32 	%r70, %r70, 4;
$L__BB1_8:
	setp.eq.s32 	%p7, %r12, 0;
	@%p7 bra 	$L__BB1_13;
	setp.eq.s32 	%p8, %r12, 1;
	@%p8 bra 	$L__BB1_11;
	add.s32 	%r57, %r70, %r3;
	mul.wide.s32 	%rd18, %r57, 4;
	add.s64 	%rd19, %rd1, %rd18;
	mov.b32 	%r58, 2143289344;
	st.global.u32 	[%rd19], %r58;
	st.global.u32 	[%rd19+4], %r58;
	add.s32 	%r70, %r70, 2;
$L__BB1_11:
	and.b32  	%r59, %r47, 1;
	setp.eq.b32 	%p9, %r59, 1;
	not.pred 	%p10, %p9;
	@%p10 bra 	$L__BB1_13;
	add.s32 	%r60, %r70, %r3;
	mul.wide.s32 	%rd20, %r60, 4;
	add.s64 	%rd21, %rd1, %rd20;
	mov.b32 	%r61, 2143289344;
	st.global.u32 	[%rd21], %r61;
$L__BB1_13:
	setp.lt.s32 	%p11, %r2, 1;
	setp.gt.s32 	%p12, %r2, %r47;
	or.pred  	%p13, %p11, %p12;
	@%p13 bra 	$L__BB1_33;
	add.s32 	%r81, %r2, %r82;
	setp.lt.s32 	%p14, %r47, %r81;
	@%p14 bra 	$L__BB1_33;
	add.s32 	%r62, %r81, -1;
	setp.ge.s32 	%p15, %r82, %r62;
	mul.wide.s32 	%rd22, %r82, 4;
	add.s64 	%rd4, %rd2, %rd22;
	mov.f64 	%fd158, 0d0000000000000000;
	@%p15 bra 	$L__BB1_28;
	add.s32 	%r18, %r2, -1;
	add.s32 	%r63, %r2, -2;
	and.b32  	%r19, %r18, 15;
	setp.lt.u32 	%p16, %r63, 15;
	mov.f64 	%fd158, 0d0000000000000000;
	mov.u32 	%r78, %r82;
	@%p16 bra 	$L__BB1_19;
	ld.global.nc.f32 	%f46, [%rd4];
	and.b32  	%r64, %r18, -16;
	neg.s32 	%r77, %r64;
	add.s64 	%rd5, %rd2, 32;
	mov.f64 	%fd158, 0d0000000000000000;
	mov.u32 	%r78, %r82;
$L__BB1_18:
	.pragma "nounroll";
	mul.wide.s32 	%rd23, %r78, 4;
	add.s64 	%rd24, %rd5, %rd23;
	ld.global.nc.f32 	%f15, [%rd24+-28];
	cvt.f64.f32 	%fd22, %f15;
	cvt.f64.f32 	%fd23, %f46;
	sub.f64 	%fd24, %fd22, %fd23;
	abs.f64 	%fd25, %fd24;
	add.f64 	%fd26, %fd158, %fd25;
	ld.global.nc.f32 	%f16, [%rd24+-24];
	cvt.f64.f32 	%fd27, %f16;
	sub.f64 	%fd28, %fd27, %fd22;
	abs.f64 	%fd29, %fd28;
	add.f64 	%fd30, %fd26, %fd29;
	ld.global.nc.f32 	%f17, [%rd24+-20];
	cvt.f64.f32 	%fd31, %f17;
	sub.f64 	%fd32, %fd31, %fd27;
	abs.f64 	%fd33, %fd32;
	add.f64 	%fd34, %fd30, %fd33;
	ld.global.nc.f32 	%f18, [%rd24+-16];
	cvt.f64.f32 	%fd35, %f18;
	sub.f64 	%fd36, %fd35, %fd31;
	abs.f64 	%fd37, %fd36;
	add.f64 	%fd38, %fd34, %fd37;
	ld.global.nc.f32 	%f19, [%rd24+-12];
	cvt.f64.f32 	%fd39, %f19;
	sub.f64 	%fd40, %fd39, %fd35;
	abs.f64 	%fd41, %fd40;
	add.f64 	%fd42, %fd38, %fd41;
	ld.global.nc.f32 	%f20, [%rd24+-8];
	cvt.f64.f32 	%fd43, %f20;
	sub.f64 	%fd44, %fd43, %fd39;
	abs.f64 	%fd45, %fd44;
	add.f64 	%fd46, %fd42, %fd45;
	ld.global.nc.f32 	%f21, [%rd24+-4];
	cvt.f64.f32 	%fd47, %f21;
	sub.f64 	%fd48, %fd47, %fd43;
	abs.f64 	%fd49, %fd48;
	add.f64 	%fd50, %fd46, %fd49;
	ld.global.nc.f32 	%f22, [%rd24];
	cvt.f64.f32 	%fd51, %f22;
	sub.f64 	%fd52, %fd51, %fd47;
	abs.f64 	%fd53, %fd52;
	add.f64 	%fd54, %fd50, %fd53;
	ld.global.nc.f32 	%f23, [%rd24+4];
	cvt.f64.f32 	%fd55, %f23;
	sub.f64 	%fd56, %fd55, %fd51;
	abs.f64 	%fd57, %fd56;
	add.f64 	%fd58, %fd54, %fd57;
	ld.global.nc.f32 	%f24, [%rd24+8];
	cvt.f64.f32 	%fd59, %f24;
	sub.f64 	%fd60, %fd59, %fd55;
	abs.f64 	%fd61, %fd60;
	add.f64 	%fd62, %fd58, %fd61;
	ld.global.nc.f32 	%f25, [%rd24+12];
	cvt.f64.f32 	%fd63, %f25;
	sub.f64 	%fd64, %fd63, %fd59;
	abs.f64 	%fd65, %fd64;
	add.f64 	%fd66, %fd62, %fd65;
	ld.global.nc.f32 	%f26, [%rd24+16];
	cvt.f64.f32 	%fd67, %f26;
	sub.f64 	%fd68, %fd67, %fd63;
	abs.f64 	%fd69, %fd68;
	add.f64 	%fd70, %fd66, %fd69;
	ld.global.nc.f32 	%f27, [%rd24+20];
	cvt.f64.f32 	%fd71, %f27;
	sub.f64 	%fd72, %fd71, %fd67;
	abs.f64 	%fd73, %fd72;
	add.f64 	%fd74, %fd70, %fd73;
	ld.global.nc.f32 	%f28, [%rd24+24];
	cvt.f64.f32 	%fd75, %f28;
	sub.f64 	%fd76, %fd75, %fd71;
	abs.f64 	%fd77, %fd76;
	add.f64 	%fd78, %fd74, %fd77;
	ld.global.nc.f32 	%f29, [%rd24+28];
	cvt.f64.f32 	%fd79, %f29;
	sub.f64 	%fd80, %fd79, %fd75;
	abs.f64 	%fd81, %fd80;
	add.f64 	%fd82, %fd78, %fd81;
	add.s32 	%r78, %r78, 16;
	ld.global.nc.f32 	%f46, [%rd24+32];
	cvt.f64.f32 	%fd83, %f46;
	sub.f64 	%fd84, %fd83, %fd79;
	abs.f64 	%fd85, %fd84;
	add.f64 	%fd158, %fd82, %fd85;
	add.s32 	%r77, %r77, 16;
	setp.eq.s32 	%p17, %r77, 0;
	@%p17 bra 	$L__BB1_19;
	bra.uni 	$L__BB1_18;
$L__BB1_19:
	setp.eq.s32 	%p18, %r19, 0;
	@%p18 bra 	$L__BB1_28;
	and.b32  	%r22, %r18, 7;
	setp.lt.u32 	%p19, %r19, 8;
	@%p19 bra 	$L__BB1_22;
	mul.wide.s32 	%rd25, %r78, 4;
	add.s64 	%rd26, %rd2, %rd25;
	ld.global.nc.f32 	%f30, [%rd26+4];
	cvt.f64.f32 	%fd87, %f30;
	ld.global.nc.f32 	%f31, [%rd26];
	cvt.f64.f32 	%fd88, %f31;
	sub.f64 	%fd89, %fd87, %fd88;
	abs.f64 	%fd90, %fd89;
	add.f64 	%fd91, %fd158, %fd90;
	ld.global.nc.f32 	%f32, [%rd26+8];
	cvt.f64.f32 	%fd92, %f32;
	sub.f64 	%fd93, %fd92, %fd87;
	abs.f64 	%fd94, %fd93;
	add.f64 	%fd95, %fd91, %fd94;
	ld.global.nc.f32 	%f33, [%rd26+12];
	cvt.f64.f32 	%fd96, %f33;
	sub.f64 	%fd97, %fd96, %fd92;
	abs.f64 	%fd98, %fd97;
	add.f64 	%fd99, %fd95, %fd98;
	ld.global.nc.f32 	%f34, [%rd26+16];
	cvt.f64.f32 	%fd100, %f34;
	sub.f64 	%fd101, %fd100, %fd96;
	abs.f64 	%fd102, %fd101;
	add.f64 	%fd103, %fd99, %fd102;
	ld.global.nc.f32 	%f35, [%rd26+20];
	cvt.f64.f32 	%fd104, %f35;
	sub.f64 	%fd105, %fd104, %fd100;
	abs.f64 	%fd106, %fd105;
	add.f64 	%fd107, %fd103, %fd106;
	ld.global.nc.f32 	%f36, [%rd26+24];
	cvt.f64.f32 	%fd108, %f36;
	sub.f64 	%fd109, %fd108, %fd104;
	abs.f64 	%fd110, %fd109;
	add.f64 	%fd111, %fd107, %fd110;
	ld.global.nc.f32 	%f37, [%rd26+28];
	cvt.f64.f32 	%fd112, %f37;
	sub.f64 	%fd113, %fd112, %fd108;
	abs.f64 	%fd114, %fd113;
	add.f64 	%fd115, %fd111, %fd114;
	add.s32 	%r78, %r78, 8;
	ld.global.nc.f32 	%f38, [%rd26+32];
	cvt.f64.f32 	%fd116, %f38;
	sub.f64 	%fd117, %fd116, %fd112;
	abs.f64 	%fd118, %fd117;
	add.f64 	%fd158, %fd115, %fd118;
$L__BB1_22:
	setp.eq.s32 	%p20, %r22, 0;
	@%p20 bra 	$L__BB1_28;
	and.b32  	%r25, %r18, 3;
	setp.lt.u32 	%p21, %r22, 4;
	@%p21 bra 	$L__BB1_25;
	mul.wide.s32 	%rd27, %r78, 4;
	add.s64 	%rd28, %rd2, %rd27;
	ld.global.nc.f32 	%f39, [%rd28+4];
	cvt.f64.f32 	%fd120, %f39;
	ld.global.nc.f32 	%f40, [%rd28];
	cvt.f64.f32 	%fd121, %f40;
	sub.f64 	%fd122, %fd120, %fd121;
	abs.f64 	%fd123, %fd122;
	add.f64 	%fd124, %fd158, %fd123;
	ld.global.nc.f32 	%f41, [%rd28+8];
	cvt.f64.f32 	%fd125, %f41;
	sub.f64 	%fd126, %fd125, %fd120;
	abs.f64 	%fd127, %fd126;
	add.f64 	%fd128, %fd124, %fd127;
	ld.global.nc.f32 	%f42, [%rd28+12];
	cvt.f64.f32 	%fd129, %f42;
	sub.f64 	%fd130, %fd129, %fd125;
	abs.f64 	%fd131, %fd130;
	add.f64 	%fd132, %fd128, %fd131;
	add.s32 	%r78, %r78, 4;
	ld.global.nc.f32 	%f43, [%rd28+16];
	cvt.f64.f32 	%fd133, %f43;
	sub.f64 	%fd134, %fd133, %fd129;
	abs.f64 	%fd135, %fd134;
	add.f64 	%fd158, %fd132, %fd135;
$L__BB1_25:
	setp.eq.s32 	%p22, %r25, 0;
	@%p22 bra 	$L__BB1_28;
	mul.wide.s32 	%rd29, %r78, 4;
	add.s64 	%rd30, %rd2, %rd29;
	ld.global.nc.f32 	%f45, [%rd30];
	add.s64 	%rd6, %rd2, 4;
	neg.s32 	%r75, %r25;
$L__BB1_27:
	.pragma "nounroll";
	mul.wide.s32 	%rd31, %r78, 4;
	add.s64 	%rd32, %rd6, %rd31;
	add.s32 	%r78, %r78, 1;
	ld.global.nc.f32 	%f4, [%rd32];
	cvt.f64.f32 	%fd136, %f4;
	cvt.f64.f32 	%fd137, %f45;
	sub.f64 	%fd138, %fd136, %fd137;
	abs.f64 	%fd139, %fd138;
	add.f64 	%fd158, %fd158, %fd139;
	add.s32 	%r75, %r75, 1;
	setp.ne.s32 	%p23, %r75, 0;
	mov.f32 	%f45, %f4;
	@%p23 bra 	$L__BB1_27;
$L__BB1_28:
	mul.wide.s32 	%rd33, %r2, 4;
	add.s64 	%rd34, %rd4, %rd33;
	ld.global.nc.f32 	%f48, [%rd34+-4];
	ld.global.nc.f32 	%f47, [%rd4];
	sub.s32 	%r80, %r47, %r81;
	add.s32 	%r79, %r81, %r3;
	add.s64 	%rd7, %rd2, 4;
$L__BB1_29:
	cvt.f64.f32 	%fd15, %f48;
	cvt.f64.f32 	%fd16, %f47;
	setp.leu.f64 	%p24, %fd158, 0d0000000000000000;
	mov.f32 	%f49, 0f00000000;
	@%p24 bra 	$L__BB1_31;
	sub.f64 	%fd140, %fd15, %fd16;
	abs.f64 	%fd141, %fd140;
	div.rn.f64 	%fd142, %fd141, %fd158;
	setp.gt.f64 	%p25, %fd142, 0d3FF0000000000000;
	selp.f64 	%fd143, 0d3FF0000000000000, %fd142, %p25;
	cvt.rn.f32.f64 	%f49, %fd143;
$L__BB1_31:
	add.s32 	%r65, %r79, -1;
	mul.wide.s32 	%rd35, %r65, 4;
	add.s64 	%rd36, %rd1, %rd35;
	st.global.f32 	[%rd36], %f49;
	setp.eq.s32 	%p26, %r80, 0;
	@%p26 bra 	$L__BB1_33;
	add.s32 	%r66, %r81, -1;
	mul.wide.s32 	%rd37, %r66, 4;
	add.s64 	%rd38, %rd2, %rd37;
	ld.global.nc.f32 	%f48, [%rd38+4];
	cvt.f64.f32 	%fd144, %f48;
	add.s32 	%r43, %r82, 1;
	mul.wide.s32 	%rd39, %r82, 4;
	add.s64 	%rd40, %rd7, %rd39;
	ld.global.nc.f32 	%f47, [%rd40];
	cvt.f64.f32 	%fd145, %f47;
	sub.f64 	%fd146, %fd144, %fd15;
	abs.f64 	%fd147, %fd146;
	sub.f64 	%fd148, %fd145, %fd16;
	abs.f64 	%fd149, %fd148;
	add.f64 	%fd150, %fd158, %fd147;
	sub.f64 	%fd158, %fd150, %fd149;
	add.s32 	%r81, %r81, 1;
	add.s32 	%r80, %r80, -1;
	add.s32 	%r79, %r79, 1;
	mov.u32 	%r82, %r43;
	bra.uni 	$L__BB1_29;
$L__BB1_33:
	ret;

}
	// .globl	er_batch_f64
.visible .entry er_batch_f64(
	.param .u64 .ptr .align 1 er_batch_f64_param_0,
	.param .u32 er_batch_f64_param_1,
	.param .u32 er_batch_f64_param_2,
	.param .u64 .ptr .align 1 er_batch_f64_param_3,
	.param .u32 er_batch_f64_param_4,
	.param .u64 .ptr .align 1 er_batch_f64_param_5
)
{
	.reg .pred 	%p<27>;
	.reg .b32 	%r<83>;
	.reg .b32 	%f<5>;
	.reg .b64 	%rd<41>;
	.reg .b64 	%fd<169>;

	ld.param.u64 	%rd9, [er_batch_f64_param_0];
	ld.param.u32 	%r47, [er_batch_f64_param_1];
	ld.param.u32 	%r82, [er_batch_f64_param_2];
	ld.param.u64 	%rd8, [er_batch_f64_param_3];
	ld.param.u32 	%r49, [er_batch_f64_param_4];
	ld.param.u64 	%rd10, [er_batch_f64_param_5];
	cvta.to.global.u64 	%rd1, %rd10;
	cvta.to.global.u64 	%rd2, %rd9;
	mov.u32 	%r50, %ctaid.x;
	mov.u32 	%r51, %ntid.x;
	mov.u32 	%r52, %tid.x;
	mad.lo.s32 	%r1, %r50, %r51, %r52;
	setp.ge.s32 	%p1, %r1, %r49;
	@%p1 bra 	$L__BB2_33;
	cvta.to.global.u64 	%rd11, %rd8;
	mul.wide.s32 	%rd12, %r1, 4;
	add.s64 	%rd13, %rd11, %rd12;
	ld.global.nc.u32 	%r2, [%rd13];
	mul.lo.s32 	%r3, %r47, %r1;
	setp.lt.s32 	%p2, %r47, 1;
	@%p2 bra 	$L__BB2_13;
	and.b32  	%r4, %r47, 7;
	setp.lt.u32 	%p3, %r47, 8;
	mov.b32 	%r70, 0;
	@%p3 bra 	$L__BB2_5;
	and.b32  	%r70, %r47, 2147483640;
	neg.s32 	%r68, %r70;
	add.s64 	%rd3, %rd1, 16;
	mov.u32 	%r67, %r3;
$L__BB2_4:
	.pragma "nounroll";
	mul.wide.s32 	%rd14, %r67, 4;
	add.s64 	%rd15, %rd3, %rd14;
	mov.b32 	%r54, 2143289344;
	st.global.u32 	[%rd15+-16], %r54;
	st.global.u32 	[%rd15+-12], %r54;
	st.global.u32 	[%rd15+-8], %r54;
	st.global.u32 	[%rd15+-4], %r54;
	st.global.u32 	[%rd15], %r54;
	st.global.u32 	[%rd15+4], %r54;
	st.global.u32 	[%rd15+8], %r54;
	st.global.u32 	[%rd15+12], %r54;
	add.s32 	%r68, %r68, 8;
	add.s32 	%r67, %r67, 8;
	setp.ne.s32 	%p4, %r68, 0;
	@%p4 bra 	$L__BB2_4;
$L__BB2_5:
	setp.eq.s32 	%p5, %r4, 0;
	@%p5 bra 	$L__BB2_13;
	and.b32  	%r12, %r47, 3;
	setp.lt.u32 	%p6, %r4, 4;
	@%p6 bra 	$L__BB2_8;
	add.s32 	%r55, %r70, %r3;
	mul.wide.s32 	%rd16, %r55, 4;
	add.s64 	%rd17, %rd1, %rd16;
	mov.b32 	%r56, 2143289344;
	st.global.u32 	[%rd17], %r56;
	st.global.u32 	[%rd17+4], %r56;
	st.global.u32 	[%rd17+8], %r56;
	st.global.u32 	[%rd17+12], %r56;
	add.s32 	%r70, %r70, 4;
$L__BB2_8:
	setp.eq.s32 	%p7, %r12, 0;
	@%p7 bra 	$L__BB2_13;
	setp.eq.s32 	%p8, %r12, 1;
	@%p8 bra 	$L__BB2_11;
	add.s32 	%r57, %r70, %r3;
	mul.wide.s32 	%rd18, %r57, 4;
	add.s64 	%rd19, %rd1, %rd18;
	mov.b32 	%r58, 2143289344;
	st.global.u32 	[%rd19], %r58;
	st.global.u32 	[%rd19+4], %r58;
	add.s32 	%r70, %r70, 2;
$L__BB2_11:
	and.b32  	%r59, %r47, 1;
	setp.eq.b32 	%p9, %r59, 1;
	not.pred 	%p10, %p9;
	@%p10 bra 	$L__BB2_13;
	add.s32 	%r60, %r70, %r3;
	mul.wide.s32 	%rd20, %r60, 4;
	add.s64 	%rd21, %rd1, %rd20;
	mov.b32 	%r61, 2143289344;
	st.global.u32 	[%rd21], %r61;
$L__BB2_13:
	setp.lt.s32 	%p11, %r2, 1;
	setp.gt.s32 	%p12, %r2, %r47;
	or.pred  	%p13, %p11, %p12;
	@%p13 bra 	$L__BB2_33;
	add.s32 	%r81, %r2, %r82;
	setp.lt.s32 	%p14, %r47, %r81;
	@%p14 bra 	$L__BB2_33;
	add.s32 	%r62, %r81, -1;
	setp.ge.s32 	%p15, %r82, %r62;
	mul.wide.s32 	%rd22, %r82, 8;
	add.s64 	%rd4, %rd2, %rd22;
	mov.f64 	%fd163, 0d0000000000000000;
	@%p15 bra 	$L__BB2_28;
	add.s32 	%r18, %r2, -1;
	add.s32 	%r63, %r2, -2;
	and.b32  	%r19, %r18, 15;
	setp.lt.u32 	%p16, %r63, 15;
	mov.f64 	%fd163, 0d0000000000000000;
	mov.u32 	%r78, %r82;
	@%p16 bra 	$L__BB2_19;
	ld.global.nc.f64 	%fd164, [%rd4];
	and.b32  	%r64, %r18, -16;
	neg.s32 	%r77, %r64;
	add.s64 	%rd5, %rd2, 64;
	mov.f64 	%fd163, 0d0000000000000000;
	mov.u32 	%r78, %r82;
$L__BB2_18:
	.pragma "nounroll";
	mul.wide.s32 	%rd23, %r78, 8;
	add.s64 	%rd24, %rd5, %rd23;
	ld.global.nc.f64 	%fd32, [%rd24+-56];
	sub.f64 	%fd33, %fd32, %fd164;
	abs.f64 	%fd34, %fd33;
	add.f64 	%fd35, %fd163, %fd34;
	ld.global.nc.f64 	%fd36, [%rd24+-48];
	sub.f64 	%fd37, %fd36, %fd32;
	abs.f64 	%fd38, %fd37;
	add.f64 	%fd39, %fd35, %fd38;
	ld.global.nc.f64 	%fd40, [%rd24+-40];
	sub.f64 	%fd41, %fd40, %fd36;
	abs.f64 	%fd42, %fd41;
	add.f64 	%fd43, %fd39, %fd42;
	ld.global.nc.f64 	%fd44, [%rd24+-32];
	sub.f64 	%fd45, %fd44, %fd40;
	abs.f64 	%fd46, %fd45;
	add.f64 	%fd47, %fd43, %fd46;
	ld.global.nc.f64 	%fd48, [%rd24+-24];
	sub.f64 	%fd49, %fd48, %fd44;
	abs.f64 	%fd50, %fd49;
	add.f64 	%fd51, %fd47, %fd50;
	ld.global.nc.f64 	%fd52, [%rd24+-16];
	sub.f64 	%fd53, %fd52, %fd48;
	abs.f64 	%fd54, %fd53;
	add.f64 	%fd55, %fd51, %fd54;
	ld.global.nc.f64 	%fd56, [%rd24+-8];
	sub.f64 	%fd57, %fd56, %fd52;
	abs.f64 	%fd58, %fd57;
	add.f64 	%fd59, %fd55, %fd58;
	ld.global.nc.f64 	%fd60, [%rd24];
	sub.f64 	%fd61, %fd60, %fd56;
	abs.f64 	%fd62, %fd61;
	add.f64 	%fd63, %fd59, %fd62;
	ld.global.nc.f64 	%fd64, [%rd24+8];
	sub.f64 	%fd65, %fd64, %fd60;
	abs.f64 	%fd66, %fd65;
	add.f64 	%fd67, %fd63, %fd66;
	ld.global.nc.f64 	%fd68, [%rd24+16];
	sub.f64 	%fd69, %fd68, %fd64;
	abs.f64 	%fd70, %fd69;
	add.f64 	%fd71, %fd67, %fd70;
	ld.global.nc.f64 	%fd72, [%rd24+24];
	sub.f64 	%fd73, %fd72, %fd68;
	abs.f64 	%fd74, %fd73;
	add.f64 	%fd75, %fd71, %fd74;
	ld.global.nc.f64 	%fd76, [%rd24+32];
	sub.f64 	%fd77, %fd76, %fd72;
	abs.f64 	%fd78, %fd77;
	add.f64 	%fd79, %fd75, %fd78;
	ld.global.nc.f64 	%fd80, [%rd24+40];
	sub.f64 	%fd81, %fd80, %fd76;
	abs.f64 	%fd82, %fd81;
	add.f64 	%fd83, %fd79, %fd82;
	ld.global.nc.f64 	%fd84, [%rd24+48];
	sub.f64 	%fd85, %fd84, %fd80;
	abs.f64 	%fd86, %fd85;
	add.f64 	%fd87, %fd83, %fd86;
	ld.global.nc.f64 	%fd88, [%rd24+56];
	sub.f64 	%fd89, %fd88, %fd84;
	abs.f64 	%fd90, %fd89;
	add.f64 	%fd91, %fd87, %fd90;
	add.s32 	%r78, %r78, 16;
	ld.global.nc.f64 	%fd164, [%rd24+64];
	sub.f64 	%fd92, %fd164, %fd88;
	abs.f64 	%fd93, %fd92;
	add.f64 	%fd163, %fd91, %fd93;
	add.s32 	%r77, %r77, 16;
	setp.eq.s32 	%p17, %r77, 0;
	@%p17 bra 	$L__BB2_19;
	bra.uni 	$L__BB2_18;
$L__BB2_19:
	setp.eq.s32 	%p18, %r19, 0;
	@%p18 bra 	$L__BB2_28;
	and.b32  	%r22, %r18, 7;
	setp.lt.u32 	%p19, %r19, 8;
	@%p19 bra 	$L__BB2_22;
	mul.wide.s32 	%rd25, %r78, 8;
	add.s64 	%rd26, %rd2, %rd25;
	ld.global.nc.f64 	%fd95, [%rd26+8];
	ld.global.nc.f64 	%fd96, [%rd26];
	sub.f64 	%fd97, %fd95, %fd96;
	abs.f64 	%fd98, %fd97;
	add.f64 	%fd99, %fd163, %fd98;
	ld.global.nc.f64 	%fd100, [%rd26+16];
	sub.f64 	%fd101, %fd100, %fd95;
	abs.f64 	%fd102, %fd101;
	add.f64 	%fd103, %fd99, %fd102;
	ld.global.nc.f64 	%fd104, [%rd26+24];
	sub.f64 	%fd105, %fd104, %fd100;
	abs.f64 	%fd106, %fd105;
	add.f64 	%fd107, %fd103, %fd106;
	ld.global.nc.f64 	%fd108, [%rd26+32];
	sub.f64 	%fd109, %fd108, %fd104;
	abs.f64 	%fd110, %fd109;
	add.f64 	%fd111, %fd107, %fd110;
	ld.global.nc.f64 	%fd112, [%rd26+40];
	sub.f64 	%fd113, %fd112, %fd108;
	abs.f64 	%fd114, %fd113;
	add.f64 	%fd115, %fd111, %fd114;
	ld.global.nc.f64 	%fd116, [%rd26+48];
	sub.f64 	%fd117, %fd116, %fd112;
	abs.f64 	%fd118, %fd117;
	add.f64 	%fd119, %fd115, %fd118;
	ld.global.nc.f64 	%fd120, [%rd26+56];
	sub.f64 	%fd121, %fd120, %fd116;
	abs.f64 	%fd122, %fd121;
	add.f64 	%fd123, %fd119, %fd122;
	add.s32 	%r78, %r78, 8;
	ld.global.nc.f64 	%fd124, [%rd26+64];
	sub.f64 	%fd125, %fd124, %fd120;
	abs.f64 	%fd126, %fd125;
	add.f64 	%fd163, %fd123, %fd126;
$L__BB2_22:
	setp.eq.s32 	%p20, %r22, 0;
	@%p20 bra 	$L__BB2_28;
	and.b32  	%r25, %r18, 3;
	setp.lt.u32 	%p21, %r22, 4;
	@%p21 bra 	$L__BB2_25;
	mul.wide.s32 	%rd27, %r78, 8;
	add.s64 	%rd28, %rd2, %rd27;
	ld.global.nc.f64 	%fd128, [%rd28+8];
	ld.global.nc.f64 	%fd129, [%rd28];
	sub.f64 	%fd130, %fd128, %fd129;
	abs.f64 	%fd131, %fd130;
	add.f64 	%fd132, %fd163, %fd131;
	ld.global.nc.f64 	%fd133, [%rd28+16];
	sub.f64 	%fd134, %fd133, %fd128;
	abs.f64 	%fd135, %fd134;
	add.f64 	%fd136, %fd132, %fd135;
	ld.global.nc.f64 	%fd137, [%rd28+24];
	sub.f64 	%fd138, %fd137, %fd133;
	abs.f64 	%fd139, %fd138;
	add.f64 	%fd140, %fd136, %fd139;
	add.s32 	%r78, %r78, 4;
	ld.global.nc.f64 	%fd141, [%rd28+32];
	sub.f64 	%fd142, %fd141, %fd137;
	abs.f64 	%fd143, %fd142;
	add.f64 	%fd163, %fd140, %fd143;
$L__BB2_25:
	setp.eq.s32 	%p22, %r25, 0;
	@%p22 bra 	$L__BB2_28;
	mul.wide.s32 	%rd29, %r78, 8;
	add.s64 	%rd30, %rd2, %rd29;
	ld.global.nc.f64 	%fd161, [%rd30];
	add.s64 	%rd6, %rd2, 8;
	neg.s32 	%r75, %r25;
$L__BB2_27:
	.pragma "nounroll";
	mul.wide.s32 	%rd31, %r78, 8;
	add.s64 	%rd32, %rd6, %rd31;
	add.s32 	%r78, %r78, 1;
	ld.global.nc.f64 	%fd13, [%rd32];
	sub.f64 	%fd144, %fd13, %fd161;
	abs.f64 	%fd145, %fd144;
	add.f64 	%fd163, %fd163, %fd145;
	add.s32 	%r75, %r75, 1;
	setp.ne.s32 	%p23, %r75, 0;
	mov.f64 	%fd161, %fd13;
	@%p23 bra 	$L__BB2_27;
$L__BB2_28:
	mul.wide.s32 	%rd33, %r2, 8;
	add.s64 	%rd34, %rd4, %rd33;
	ld.global.nc.f64 	%fd167, [%rd34+-8];
	ld.global.nc.f64 	%fd166, [%rd4];
	sub.s32 	%r80, %r47, %r81;
	add.s32 	%r79, %r81, %r3;
	add.s64 	%rd7, %rd2, 8;
$L__BB2_29:
	setp.leu.f64 	%p24, %fd163, 0d0000000000000000;
	mov.f32 	%f4, 0f00000000;
	@%p24 bra 	$L__BB2_31;
	sub.f64 	%fd146, %fd167, %fd166;
	abs.f64 	%fd147, %fd146;
	div.rn.f64 	%fd148, %fd147, %fd163;
	setp.gt.f64 	%p25, %fd148, 0d3FF0000000000000;
	selp.f64 	%fd149, 0d3FF0000000000000, %fd148, %p25;
	cvt.rn.f32.f64 	%f4, %fd149;
$L__BB2_31:
	add.s32 	%r65, %r79, -1;
	mul.wide.s32 	%rd35, %r65, 4;
	add.s64 	%rd36, %rd1, %rd35;
	st.global.f32 	[%rd36], %f4;
	setp.eq.s32 	%p26, %r80, 0;
	@%p26 bra 	$L__BB2_33;
	add.s32 	%r66, %r81, -1;
	mul.wide.s32 	%rd37, %r66, 8;
	add.s64 	%rd38, %rd2, %rd37;
	ld.global.nc.f64 	%fd25, [%rd38+8];
	sub.f64 	%fd150, %fd25, %fd167;
	abs.f64 	%fd151, %fd150;
	add.s32 	%r43, %r82, 1;
	mul.wide.s32 	%rd39, %r82, 8;
	add.s64 	%rd40, %rd7, %rd39;
	ld.global.nc.f64 	%fd26, [%rd40];
	sub.f64 	%fd152, %fd26, %fd166;
	abs.f64 	%fd153, %fd152;
	add.f64 	%fd154, %fd163, %fd151;
	sub.f64 	%fd163, %fd154, %fd153;
	add.s32 	%r81, %r81, 1;
	add.s32 	%r80, %r80, -1;
	add.s32 	%r79, %r79, 1;
	mov.f64 	%fd166, %fd26;
	mov.f64 	%fd167, %fd25;
	mov.u32 	%r82, %r43;
	bra.uni 	$L__BB2_29;
$L__BB2_33:
	ret;

}
	// .globl	er_many_series_one_param_time_major_f32
.visible .entry er_many_series_one_param_time_major_f32(
	.param .u64 .ptr .align 1 er_many_series_one_param_time_major_f32_param_0,
	.param .u32 er_many_series_one_param_time_major_f32_param_1,
	.param .u32 er_many_series_one_param_time_major_f32_param_2,
	.param .u32 er_many_series_one_param_time_major_f32_param_3,
	.param .u64 .ptr .align 1 er_many_series_one_param_time_major_f32_param_4,
	.param .u64 .ptr .align 1 er_many_series_one_param_time_major_f32_param_5
)
{
	.reg .pred 	%p<27>;
	.reg .b32 	%r<89>;
	.reg .b32 	%f<28>;
	.reg .b64 	%rd<70>;
	.reg .b64 	%fd<103>;

	ld.param.u64 	%rd6, [er_many_series_one_param_time_major_f32_param_0];
	ld.param.u32 	%r48, [er_many_series_one_param_time_major_f32_param_1];
	ld.param.u32 	%r49, [er_many_series_one_param_time_major_f32_param_2];
	ld.param.u32 	%r50, [er_many_series_one_param_time_major_f32_param_3];
	ld.param.u64 	%rd5, [er_many_series_one_param_time_major_f32_param_4];
	ld.param.u64 	%rd7, [er_many_series_one_param_time_major_f32_param_5];
	cvta.to.global.u64 	%rd1, %rd7;
	cvta.to.global.u64 	%rd2, %rd6;
	mov.u32 	%r51, %ctaid.x;
	mov.u32 	%r52, %ntid.x;
	mov.u32 	%r53, %tid.x;
	mad.lo.s32 	%r1, %r51, %r52, %r53;
	setp.ge.s32 	%p1, %r1, %r48;
	@%p1 bra 	$L__BB3_32;
	setp.lt.s32 	%p2, %r49, 1;
	@%p2 bra 	$L__BB3_13;
	and.b32  	%r2, %r49, 7;
	setp.lt.u32 	%p3, %r49, 8;
	mov.b32 	%r77, 0;
	@%p3 bra 	$L__BB3_5;
	and.b32  	%r77, %r49, 2147483640;
	neg.s32 	%r75, %r77;
	shl.b32 	%r5, %r48, 3;
	mul.wide.s32 	%rd10, %r48, 4;
	mov.u32 	%r74, %r1;
$L__BB3_4:
	.pragma "nounroll";
	mul.wide.s32 	%rd8, %r74, 4;
	add.s64 	%rd9, %rd1, %rd8;
	mov.b32 	%r55, 2143289344;
	st.global.u32 	[%rd9], %r55;
	add.s64 	%rd11, %rd9, %rd10;
	st.global.u32 	[%rd11], %r55;
	add.s64 	%rd12, %rd11, %rd10;
	st.global.u32 	[%rd12], %r55;
	add.s64 	%rd13, %rd12, %rd10;
	st.global.u32 	[%rd13], %r55;
	add.s64 	%rd14, %rd13, %rd10;
	st.global.u32 	[%rd14], %r55;
	add.s64 	%rd15, %rd14, %rd10;
	st.global.u32 	[%rd15], %r55;
	add.s64 	%rd16, %rd15, %rd10;
	st.global.u32 	[%rd16], %r55;
	add.s64 	%rd17, %rd16, %rd10;
	st.global.u32 	[%rd17], %r55;
	add.s32 	%r75, %r75, 8;
	add.s32 	%r74, %r74, %r5;
	setp.ne.s32 	%p4, %r75, 0;
	@%p4 bra 	$L__BB3_4;
$L__BB3_5:
	setp.eq.s32 	%p5, %r2, 0;
	@%p5 bra 	$L__BB3_13;
	and.b32  	%r11, %r49, 3;
	setp.lt.u32 	%p6, %r2, 4;
	@%p6 bra 	$L__BB3_8;
	mad.lo.s32 	%r56, %r77, %r48, %r1;
	mul.wide.s32 	%rd18, %r56, 4;
	add.s64 	%rd19, %rd1, %rd18;
	mov.b32 	%r57, 2143289344;
	st.global.u32 	[%rd19], %r57;
	mul.wide.s32 	%rd20, %r48, 4;
	add.s64 	%rd21, %rd19, %rd20;
	st.global.u32 	[%rd21], %r57;
	add.s64 	%rd22, %rd21, %rd20;
	st.global.u32 	[%rd22], %r57;
	add.s64 	%rd23, %rd22, %rd20;
	st.global.u32 	[%rd23], %r57;
	add.s32 	%r77, %r77, 4;
$L__BB3_8:
	setp.eq.s32 	%p7, %r11, 0;
	@%p7 bra 	$L__BB3_13;
	setp.eq.s32 	%p8, %r11, 1;
	@%p8 bra 	$L__BB3_11;
	mad.lo.s32 	%r58, %r77, %r48, %r1;
	mul.wide.s32 	%rd24, %r58, 4;
	add.s64 	%rd25, %rd1, %rd24;
	mov.b32 	%r59, 2143289344;
	st.global.u32 	[%rd25], %r59;
	mul.wide.s32 	%rd26, %r48, 4;
	add.s64 	%rd27, %rd25, %rd26;
	st.global.u32 	[%rd27], %r59;
	add.s32 	%r77, %r77, 2;
$L__BB3_11:
	and.b32  	%r60, %r49, 1;
	setp.eq.b32 	%p9, %r60, 1;
	not.pred 	%p10, %p9;
	@%p10 bra 	$L__BB3_13;
	mad.lo.s32 	%r61, %r77, %r48, %r1;
	mul.wide.s32 	%rd28, %r61, 4;
	add.s64 	%rd29, %rd1, %rd28;
	mov.b32 	%r62, 2143289344;
	st.global.u32 	[%rd29], %r62;
$L__BB3_13:
	setp.lt.s32 	%p11, %r50, 1;
	setp.gt.s32 	%p12, %r50, %r49;
	or.pred  	%p13, %p11, %p12;
	@%p13 bra 	$L__BB3_32;
	cvta.to.global.u64 	%rd30, %rd5;
	mul.wide.s32 	%rd31, %r1, 4;
	add.s64 	%rd32, %rd30, %rd31;
	ld.global.nc.u32 	%r16, [%rd32];
	add.s32 	%r17, %r16, %r50;
	add.s32 	%r18, %r17, -1;
	setp.lt.s32 	%p14, %r49, %r17;
	@%p14 bra 	$L__BB3_32;
	setp.ge.s32 	%p15, %r16, %r18;
	mov.f64 	%fd100, 0d0000000000000000;
	@%p15 bra 	$L__BB3_27;
	add.s32 	%r19, %r50, -1;
	add.s32 	%r63, %r50, -2;
	and.b32  	%r20, %r19, 7;
	setp.lt.u32 	%p16, %r63, 7;
	mov.f64 	%fd100, 0d0000000000000000;
	mov.u32 	%r85, %r16;
	@%p16 bra 	$L__BB3_19;
	mul.lo.s32 	%r64, %r16, %r48;
	add.s32 	%r84, %r1, %r64;
	shl.b32 	%r22, %r48, 3;
	add.s32 	%r65, %r64, %r48;
	add.s32 	%r83, %r1, %r65;
	and.b32  	%r66, %r19, -8;
	neg.s32 	%r82, %r66;
	mov.f64 	%fd100, 0d0000000000000000;
	mul.wide.s32 	%rd37, %r48, 4;
	mov.u32 	%r85, %r16;
$L__BB3_18:
	.pragma "nounroll";
	mul.wide.s32 	%rd33, %r83, 4;
	add.s64 	%rd34, %rd2, %rd33;
	ld.global.nc.f32 	%f3, [%rd34];
	cvt.f64.f32 	%fd21, %f3;
	mul.wide.s32 	%rd35, %r84, 4;
	add.s64 	%rd36, %rd2, %rd35;
	ld.global.nc.f32 	%f4, [%rd36];
	cvt.f64.f32 	%fd22, %f4;
	sub.f64 	%fd23, %fd21, %fd22;
	abs.f64 	%fd24, %fd23;
	add.f64 	%fd25, %fd100, %fd24;
	add.s64 	%rd38, %rd34, %rd37;
	ld.global.nc.f32 	%f5, [%rd38];
	cvt.f64.f32 	%fd26, %f5;
	sub.f64 	%fd27, %fd26, %fd21;
	abs.f64 	%fd28, %fd27;
	add.f64 	%fd29, %fd25, %fd28;
	add.s64 	%rd39, %rd38, %rd37;
	ld.global.nc.f32 	%f6, [%rd39];
	cvt.f64.f32 	%fd30, %f6;
	sub.f64 	%fd31, %fd30, %fd26;
	abs.f64 	%fd32, %fd31;
	add.f64 	%fd33, %fd29, %fd32;
	add.s64 	%rd40, %rd39, %rd37;
	ld.global.nc.f32 	%f7, [%rd40];
	cvt.f64.f32 	%fd34, %f7;
	sub.f64 	%fd35, %fd34, %fd30;
	abs.f64 	%fd36, %fd35;
	add.f64 	%fd37, %fd33, %fd36;
	add.s64 	%rd41, %rd40, %rd37;
	ld.global.nc.f32 	%f8, [%rd41];
	cvt.f64.f32 	%fd38, %f8;
	sub.f64 	%fd39, %fd38, %fd34;
	abs.f64 	%fd40, %fd39;
	add.f64 	%fd41, %fd37, %fd40;
	add.s64 	%rd42, %rd41, %rd37;
	ld.global.nc.f32 	%f9, [%rd42];
	cvt.f64.f32 	%fd42, %f9;
	sub.f64 	%fd43, %fd42, %fd38;
	abs.f64 	%fd44, %fd43;
	add.f64 	%fd45, %fd41, %fd44;
	add.s64 	%rd43, %rd42, %rd37;
	ld.global.nc.f32 	%f10, [%rd43];
	cvt.f64.f32 	%fd46, %f10;
	sub.f64 	%fd47, %fd46, %fd42;
	abs.f64 	%fd48, %fd47;
	add.f64 	%fd49, %fd45, %fd48;
	add.s32 	%r85, %r85, 8;
	add.s64 	%rd44, %rd43, %rd37;
	ld.global.nc.f32 	%f11, [%rd44];
	cvt.f64.f32 	%fd50, %f11;
	sub.f64 	%fd51, %fd50, %fd46;
	abs.f64 	%fd52, %fd51;
	add.f64 	%fd100, %fd49, %fd52;
	add.s32 	%r84, %r84, %r22;
	add.s32 	%r83, %r83, %r22;
	add.s32 	%r82, %r82, 8;
	setp.eq.s32 	%p17, %r82, 0;
	@%p17 bra 	$L__BB3_19;
	bra.uni 	$L__BB3_18;
$L__BB3_19:
	setp.eq.s32 	%p18, %r20, 0;
	@%p18 bra 	$L__BB3_27;
	and.b32  	%r26, %r19, 3;
	setp.lt.u32 	%p19, %r20, 4;
	@%p19 bra 	$L__BB3_22;
	mad.lo.s32 	%r67, %r85, %r48, %r1;
	add.s32 	%r68, %r67, %r48;
	mul.wide.s32 	%rd45, %r68, 4;
	add.s64 	%rd46, %rd2, %rd45;
	ld.global.nc.f32 	%f12, [%rd46];
	cvt.f64.f32 	%fd54, %f12;
	mul.wide.s32 	%rd47, %r67, 4;
	add.s64 	%rd48, %rd2, %rd47;
	ld.global.nc.f32 	%f13, [%rd48];
	cvt.f64.f32 	%fd55, %f13;
	sub.f64 	%fd56, %fd54, %fd55;
	abs.f64 	%fd57, %fd56;
	add.f64 	%fd58, %fd100, %fd57;
	mul.wide.s32 	%rd49, %r48, 4;
	add.s64 	%rd50, %rd46, %rd49;
	ld.global.nc.f32 	%f14, [%rd50];
	cvt.f64.f32 	%fd59, %f14;
	sub.f64 	%fd60, %fd59, %fd54;
	abs.f64 	%fd61, %fd60;
	add.f64 	%fd62, %fd58, %fd61;
	add.s64 	%rd51, %rd50, %rd49;
	ld.global.nc.f32 	%f15, [%rd51];
	cvt.f64.f32 	%fd63, %f15;
	sub.f64 	%fd64, %fd63, %fd59;
	abs.f64 	%fd65, %fd64;
	add.f64 	%fd66, %fd62, %fd65;
	add.s32 	%r85, %r85, 4;
	add.s64 	%rd52, %rd51, %rd49;
	ld.global.nc.f32 	%f16, [%rd52];
	cvt.f64.f32 	%fd67, %f16;
	sub.f64 	%fd68, %fd67, %fd63;
	abs.f64 	%fd69, %fd68;
	add.f64 	%fd100, %fd66, %fd69;
$L__BB3_22:
	setp.eq.s32 	%p20, %r26, 0;
	@%p20 bra 	$L__BB3_27;
	setp.eq.s32 	%p21, %r26, 1;
	@%p21 bra 	$L__BB3_25;
	mad.lo.s32 	%r69, %r85, %r48, %r1;
	add.s32 	%r70, %r69, %r48;
	mul.wide.s32 	%rd53, %r70, 4;
	add.s64 	%rd54, %rd2, %rd53;
	ld.global.nc.f32 	%f17, [%rd54];
	cvt.f64.f32 	%fd71, %f17;
	mul.wide.s32 	%rd55, %r69, 4;
	add.s64 	%rd56, %rd2, %rd55;
	ld.global.nc.f32 	%f18, [%rd56];
	cvt.f64.f32 	%fd72, %f18;
	sub.f64 	%fd73, %fd71, %fd72;
	abs.f64 	%fd74, %fd73;
	add.f64 	%fd75, %fd100, %fd74;
	add.s32 	%r85, %r85, 2;
	mul.wide.s32 	%rd57, %r48, 4;
	add.s64 	%rd58, %rd54, %rd57;
	ld.global.nc.f32 	%f19, [%rd58];
	cvt.f64.f32 	%fd76, %f19;
	sub.f64 	%fd77, %fd76, %fd71;
	abs.f64 	%fd78, %fd77;
	add.f64 	%fd100, %fd75, %fd78;
$L__BB3_25:
	and.b32  	%r71, %r19, 1;
	setp.eq.b32 	%p22, %r71, 1;
	not.pred 	%p23, %p22;
	@%p23 bra 	$L__BB3_27;
	mad.lo.s32 	%r72, %r85, %r48, %r1;
	add.s32 	%r73, %r72, %r48;
	mul.wide.s32 	%rd59, %r73, 4;
	add.s64 	%rd60, %rd2, %rd59;
	ld.global.nc.f32 	%f20, [%rd60];
	cvt.f64.f32 	%fd79, %f20;
	mul.wide.s32 	%rd61, %r72, 4;
	add.s64 	%rd62, %rd2, %rd61;
	ld.global.nc.f32 	%f21, [%rd62];
	cvt.f64.f32 	%fd80, %f21;
	sub.f64 	%fd81, %fd79, %fd80;
	abs.f64 	%fd82, %fd81;
	add.f64 	%fd100, %fd100, %fd82;
$L__BB3_27:
	sub.s32 	%r88, %r49, %r17;
	mad.lo.s32 	%r87, %r48, %r18, %r1;
	mad.lo.s32 	%r86, %r16, %r48, %r1;
	mul.wide.s32 	%rd67, %r48, 4;
$L__BB3_28:
	mul.wide.s32 	%rd63, %r87, 4;
	add.s64 	%rd3, %rd2, %rd63;
	ld.global.nc.f32 	%f23, [%rd3];
	cvt.f64.f32 	%fd14, %f23;
	mul.wide.s32 	%rd64, %r86, 4;
	add.s64 	%rd4, %rd2, %rd64;
	ld.global.nc.f32 	%f24, [%rd4];
	cvt.f64.f32 	%fd15, %f24;
	setp.leu.f64 	%p24, %fd100, 0d0000000000000000;
	mov.f32 	%f27, 0f00000000;
	@%p24 bra 	$L__BB3_30;
	sub.f64 	%fd83, %fd14, %fd15;
	abs.f64 	%fd84, %fd83;
	div.rn.f64 	%fd85, %fd84, %fd100;
	setp.gt.f64 	%p25, %fd85, 0d3FF0000000000000;
	selp.f64 	%fd86, 0d3FF0000000000000, %fd85, %p25;
	cvt.rn.f32.f64 	%f27, %fd86;
$L__BB3_30:
	add.s64 	%rd66, %rd1, %rd63;
	st.global.f32 	[%rd66], %f27;
	setp.eq.s32 	%p26, %r88, 0;
	@%p26 bra 	$L__BB3_32;
	add.s64 	%rd68, %rd3, %rd67;
	ld.global.nc.f32 	%f25, [%rd68];
	cvt.f64.f32 	%fd87, %f25;
	add.s64 	%rd69, %rd4, %rd67;
	ld.global.nc.f32 	%f26, [%rd69];
	cvt.f64.f32 	%fd88, %f26;
	sub.f64 	%fd89, %fd87, %fd14;
	abs.f64 	%fd90, %fd89;
	sub.f64 	%fd91, %fd88, %fd15;
	abs.f64 	%fd92, %fd91;
	add.f64 	%fd93, %fd100, %fd90;
	sub.f64 	%fd100, %fd93, %fd92;
	add.s32 	%r88, %r88, -1;
	add.s32 	%r87, %r87, %r48;
	add.s32 	%r86, %r86, %r48;
	bra.uni 	$L__BB3_28;
$L__BB3_32:
	ret;

}


// ===== COMPILED SASS (sm_100) =====

	.target	sm_100

	.elftype	@"ET_EXEC"


//--------------------- .note.nv.tkinfo           --------------------------
	.section	.note.nv.tkinfo,"",@"SHT_NOTE"
	.sectionflags	@"SHF_NOTE_NV_TKINFO"
	.tkinfo
        /*0018*/ 	.word	0x00000002
        /*0030*/ 	.string	""
        /*0030*/ 	.string	"ptxas"
        /*0030*/ 	.string	"Cuda compilation tools, release 13.0, V13.0.88"
        /*0030*/ 	.string	"Build cuda_13.0.r13.0/compiler.36424714_0"
        /*0030*/ 	.string	"-arch sm_100 -m 64 "



//--------------------- .note.nv.cuinfo           --------------------------
	.section	.note.nv.cuinfo,"",@"SHT_NOTE"
	.sectionflags	@"SHF_NOTE_NV_CUINFO"
        /*0018*/ 	.short	0x0002
        /*001a*/ 	.short	0x0064
        /*001c*/ 	.short	0x0082
	.zero		2


//--------------------- .nv.info                  --------------------------
	.section	.nv.info,"",@"SHT_CUDA_INFO"
	.align	4


	//----- nvinfo : EIATTR_REGCOUNT
	.align		4
        /*0000*/ 	.byte	0x04, 0x2f
        /*0002*/ 	.short	(.L_1 - .L_0)
	.align		4
.L_0:
        /*0004*/ 	.word	index@(er_batch_prefix_f32)
        /*0008*/ 	.word	0x00000020


	//----- nvinfo : EIATTR_FRAME_SIZE
	.align		4
.L_1:
        /*000c*/ 	.byte	0x04, 0x11
        /*000e*/ 	.short	(.L_3 - .L_2)
	.align		4
.L_2:
        /*0010*/ 	.word	index@($__internal_3_$__cuda_sm20_div_rn_f64_full)
        /*0014*/ 	.word	0x00000000


	//----- nvinfo : EIATTR_FRAME_SIZE
	.align		4
.L_3:
        /*0018*/ 	.byte	0x04, 0x11
        /*001a*/ 	.short	(.L_5 - .L_4)
	.align		4
.L_4:
        /*001c*/ 	.word	index@(er_batch_prefix_f32)
        /*0020*/ 	.word	0x00000000


	//----- nvinfo : EIATTR_REGCOUNT
	.align		4
.L_5:
        /*0024*/ 	.byte	0x04, 0x2f
        /*0026*/ 	.short	(.L_7 - .L_6)
	.align		4
.L_6:
        /*0028*/ 	.word	index@(er_batch_f32)
        /*002c*/ 	.word	0x00000028


	//----- nvinfo : EIATTR_FRAME_SIZE
	.align		4
.L_7:
        /*0030*/ 	.byte	0x04, 0x11
        /*0032*/ 	.short	(.L_9 - .L_8)
	.align		4
.L_8:
        /*0034*/ 	.word	index@($__internal_2_$__cuda_sm20_div_rn_f64_full)
        /*0038*/ 	.word	0x00000000


	//----- nvinfo : EIATTR_FRAME_SIZE
	.align		4
.L_9:
        /*003c*/ 	.byte	0x04, 0x11
        /*003e*/ 	.short	(.L_11 - .L_10)
	.align		4
.L_10:
        /*0040*/ 	.word	index@(er_batch_f32)
        /*0044*/ 	.word	0x00000000


	//----- nvinfo : EIATTR_REGCOUNT
	.align		4
.L_11:
        /*0048*/ 	.byte	0x04, 0x2f
        /*004a*/ 	.short	(.L_13 - .L_12)
	.align		4
.L_12:
        /*004c*/ 	.word	index@(er_batch_f64)
        /*0050*/ 	.word	0x00000028


	//----- nvinfo : EIATTR_FRAME_SIZE
	.align		4
.L_13:
        /*0054*/ 	.byte	0x04, 0x11
        /*0056*/ 	.short	(.L_15 - .L_14)
	.align		4
.L_14:
        /*0058*/ 	.word	index@($__internal_1_$__cuda_sm20_div_rn_f64_full)
        /*005c*/ 	.word	0x00000000


	//----- nvinfo : EIATTR_FRAME_SIZE
	.align		4
.L_15:
        /*0060*/ 	.byte	0x04, 0x11
        /*0062*/ 	.short	(.L_17 - .L_16)
	.align		4
.L_16:
        /*0064*/ 	.word	index@(er_batch_f64)
        /*0068*/ 	.word	0x00000000


	//----- nvinfo : EIATTR_REGCOUNT
	.align		4
.L_17:
        /*006c*/ 	.byte	0x04, 0x2f
        /*006e*/ 	.short	(.L_19 - .L_18)
	.align		4
.L_18:
        /*0070*/ 	.word	index@(er_many_series_one_param_time_major_f32)
        /*0074*/ 	.word	0x00000028


	//----- nvinfo : EIATTR_FRAME_SIZE
	.align		4
.L_19:
        /*0078*/ 	.byte	0x04, 0x11
        /*007a*/ 	.short	(.L_21 - .L_20)
	.align		4
.L_20:
        /*007c*/ 	.word	index@($__internal_0_$__cuda_sm20_div_rn_f64_full)
        /*0080*/ 	.word	0x00000000


	//----- nvinfo : EIATTR_FRAME_SIZE
	.align		4
.L_21:
        /*0084*/ 	.byte	0x04, 0x11
        /*0086*/ 	.short	(.L_23 - .L_22)
	.align		4
.L_22:
        /*0088*/ 	.word	index@(er_many_series_one_param_time_major_f32)
        /*008c*/ 	.word	0x00000000


	//----- nvinfo : EIATTR_MIN_STACK_SIZE
	.align		4
.L_23:
        /*0090*/ 	.byte	0x04, 0x12
        /*0092*/ 	.short	(.L_25 - .L_24)
	.align		4
.L_24:
        /*0094*/ 	.word	index@(er_many_series_one_param_time_major_f32)
        /*0098*/ 	.word	0x00000000


	//----- nvinfo : EIATTR_MIN_STACK_SIZE
	.align		4
.L_25:
        /*009c*/ 	.byte	0x04, 0x12
        /*009e*/ 	.short	(.L_27 - .L_26)
	.align		4
.L_26:
        /*00a0*/ 	.word	index@(er_batch_f64)
        /*00a4*/ 	.word	0x00000000


	//----- nvinfo : EIATTR_MIN_STACK_SIZE
	.align		4
.L_27:
        /*00a8*/ 	.byte	0x04, 0x12
        /*00aa*/ 	.short	(.L_29 - .L_28)
	.align		4
.L_28:
        /*00ac*/ 	.word	index@(er_batch_f32)
        /*00b0*/ 	.word	0x00000000


	//----- nvinfo : EIATTR_MIN_STACK_SIZE
	.align		4
.L_29:
        /*00b4*/ 	.byte	0x04, 0x12
        /*00b6*/ 	.short	(.L_31 - .L_30)
	.align		4
.L_30:
        /*00b8*/ 	.word	index@(er_batch_prefix_f32)
        /*00bc*/ 	.word	0x00000000
.L_31:


//--------------------- .nv.compat                --------------------------
	.section	.nv.compat,"",@"SHT_CUDA_COMPAT_INFO"
	.align	4
        /*0000*/ 	.byte	0x02, 0x09, 0x00, 0x00, 0x02, 0x02, 0x01, 0x00, 0x02, 0x05, 0x05, 0x00, 0x03, 0x07, 0x01, 0x01
        /*0010*/ 	.byte	0x02, 0x03, 0x00, 0x00, 0x02, 0x06, 0x01, 0x00, 0x04, 0x0b, 0x08, 0x00, 0x01, 0x00, 0x00, 0x00
        /*0020*/ 	.byte	0x00, 0x00, 0x00, 0x00


//--------------------- .nv.info.er_many_series_one_param_time_major_f32 --------------------------
	.section	.nv.info.er_many_series_one_param_time_major_f32,"",@"SHT_CUDA_INFO"
	.sectionflags	@""
	.align	4


	//----- nvinfo : EIATTR_CUDA_API_VERSION
	.align		4
        /*0000*/ 	.byte	0x04, 0x37
        /*0002*/ 	.short	(.L_33 - .L_32)
.L_32:
        /*0004*/ 	.word	0x00000082


	//----- nvinfo : EIATTR_KPARAM_INFO
	.align		4
.L_33:
        /*0008*/ 	.byte	0x04, 0x17
        /*000a*/ 	.short	(.L_35 - .L_34)
.L_34:
        /*000c*/ 	.word	0x00000000
        /*0010*/ 	.short	0x0005
        /*0012*/ 	.short	0x0020
        /*0014*/ 	.byte	0x00, 0xf5, 0x21, 0x00


	//----- nvinfo : EIATTR_KPARAM_INFO
	.align		4
.L_35:
        /*0018*/ 	.byte	0x04, 0x17
        /*001a*/ 	.short	(.L_37 - .L_36)
.L_36:
        /*001c*/ 	.word	0x00000000
        /*0020*/ 	.short	0x0004
        /*0022*/ 	.short	0x0018
        /*0024*/ 	.byte	0x00, 0xf5, 0x21, 0x00


	//----- nvinfo : EIATTR_KPARAM_INFO
	.align		4
.L_37:
        /*0028*/ 	.byte	0x04, 0x17
        /*002a*/ 	.short	(.L_39 - .L_38)
.L_38:
        /*002c*/ 	.word	0x00000000
        /*0030*/ 	.short	0x0003
        /*0032*/ 	.short	0x0010
        /*0034*/ 	.byte	0x00, 0xf0, 0x11, 0x00


	//----- nvinfo : EIATTR_KPARAM_INFO
	.align		4
.L_39:
        /*0038*/ 	.byte	0x04, 0x17
        /*003a*/ 	.short	(.L_41 - .L_40)
.L_40:
        /*003c*/ 	.word	0x00000000
        /*0040*/ 	.short	0x0002
        /*0042*/ 	.short	0x000c
        /*0044*/ 	.byte	0x00, 0xf0, 0x11, 0x00


	//----- nvinfo : EIATTR_KPARAM_INFO
	.align		4
.L_41:
        /*0048*/ 	.byte	0x04, 0x17
        /*004a*/ 	.short	(.L_43 - .L_42)
.L_42:
        /*004c*/ 	.word	0x00000000
        /*0050*/ 	.short	0x0001
        /*0052*/ 	.short	0x0008
        /*0054*/ 	.byte	0x00, 0xf0, 0x11, 0x00


	//----- nvinfo : EIATTR_KPARAM_INFO
	.align		4
.L_43:
        /*0058*/ 	.byte	0x04, 0x17
        /*005a*/ 	.short	(.L_45 - .L_44)
.L_44:
        /*005c*/ 	.word	0x00000000
        /*0060*/ 	.short	0x0000
        /*0062*/ 	.short	0x0000
        /*0064*/ 	.byte	0x00, 0xf5, 0x21, 0x00


	//----- nvinfo : EIATTR_SPARSE_MMA_MASK
	.align		4
.L_45:
        /*0068*/ 	.byte	0x03, 0x50
        /*006a*/ 	.short	0x0000


	//----- nvinfo : EIATTR_MAXREG_COUNT
	.align		4
        /*006c*/ 	.byte	0x03, 0x1b
        /*006e*/ 	.short	0x00ff


	//----- nvinfo : EIATTR_MERCURY_ISA_VERSION
	.align		4
        /*0070*/ 	.byte	0x03, 0x5f
        /*0072*/ 	.short	0x0101


	//----- nvinfo : EIATTR_VRC_CTA_INIT_COUNT
	.align		4
        /*0074*/ 	.byte	0x02, 0x4a
	.zero		1
	.zero		1


	//----- nvinfo : EIATTR_EXIT_INSTR_OFFSETS
	.align		4
        /*0078*/ 	.byte	0x04, 0x1c
        /*007a*/ 	.short	(.L_47 - .L_46)


	//   ....[0]....
.L_46:
        /*007c*/ 	.word	0x00000070


	//   ....[1]....
        /*0080*/ 	.word	0x00000500


	//   ....[2]....
        /*0084*/ 	.word	0x00000560


	//   ....[3]....
        /*0088*/ 	.word	0x000010c0


	//----- nvinfo : EIATTR_CRS_STACK_SIZE
	.align		4
.L_47:
        /*008c*/ 	.byte	0x04, 0x1e
        /*008e*/ 	.short	(.L_49 - .L_48)
.L_48:
        /*0090*/ 	.word	0x00000000


	//----- nvinfo : EIATTR_CBANK_PARAM_SIZE
	.align		4
.L_49:
        /*0094*/ 	.byte	0x03, 0x19
        /*0096*/ 	.short	0x0028


	//----- nvinfo : EIATTR_PARAM_CBANK
	.align		4
        /*0098*/ 	.byte	0x04, 0x0a
        /*009a*/ 	.short	(.L_51 - .L_50)
	.align		4
.L_50:
        /*009c*/ 	.word	index@(.nv.constant0.er_many_series_one_param_time_major_f32)
        /*00a0*/ 	.short	0x0380
        /*00a2*/ 	.short	0x0028


	//----- nvinfo : EIATTR_SW_WAR
	.align		4
.L_51:
        /*00a4*/ 	.byte	0x04, 0x36
        /*00a6*/ 	.short	(.L_53 - .L_52)
.L_52:
        /*00a8*/ 	.word	0x00000008
.L_53:


//--------------------- .nv.info.er_batch_f64     --------------------------
	.section	.nv.info.er_batch_f64,"",@"SHT_CUDA_INFO"
	.sectionflags	@""
	.align	4


	//----- nvinfo : EIATTR_CUDA_API_VERSION
	.align		4
        /*0000*/ 	.byte	0x04, 0x37
        /*0002*/ 	.short	(.L_55 - .L_54)
.L_54:
        /*0004*/ 	.word	0x00000082


	//----- nvinfo : EIATTR_KPARAM_INFO
	.align		4
.L_55:
        /*0008*/ 	.byte	0x04, 0x17
        /*000a*/ 	.short	(.L_57 - .L_56)
.L_56:
        /*000c*/ 	.word	0x00000000
        /*0010*/ 	.short	0x0005
        /*0012*/ 	.short	0x0020
        /*0014*/ 	.byte	0x00, 0xf5, 0x21, 0x00


	//----- nvinfo : EIATTR_KPARAM_INFO
	.align		4
.L_57:
        /*0018*/ 	.byte	0x04, 0x17
        /*001a*/ 	.short	(.L_59 - .L_58)
.L_58:
        /*001c*/ 	.word	0x00000000
        /*0020*/ 	.short	0x0004
        /*0022*/ 	.short	0x0018
        /*0024*/ 	.byte	0x00, 0xf0, 0x11, 0x00


	//----- nvinfo : EIATTR_KPARAM_INFO
	.align		4
.L_59:
        /*0028*/ 	.byte	0x04, 0x17
        /*002a*/ 	.short	(.L_61 - .L_60)
.L_60:
        /*002c*/ 	.word	0x00000000
        /*0030*/ 	.short	0x0003
        /*0032*/ 	.short	0x0010
        /*0034*/ 	.byte	0x00, 0xf5, 0x21, 0x00


	//----- nvinfo : EIATTR_KPARAM_INFO
	.align		4
.L_61:
        /*0038*/ 	.byte	0x04, 0x17
        /*003a*/ 	.short	(.L_63 - .L_62)
.L_62:
        /*003c*/ 	.word	0x00000000
        /*0040*/ 	.short	0x0002
        /*0042*/ 	.short	0x000c
        /*0044*/ 	.byte	0x00, 0xf0, 0x11, 0x00


	//----- nvinfo : EIATTR_KPARAM_INFO
	.align		4
.L_63:
        /*0048*/ 	.byte	0x04, 0x17
        /*004a*/ 	.short	(.L_65 - .L_64)
.L_64:
        /*004c*/ 	.word	0x00000000
        /*0050*/ 	.short	0x0001
        /*0052*/ 	.short	0x0008
        /*0054*/ 	.byte	0x00, 0xf0, 0x11, 0x00


	//----- nvinfo : EIATTR_KPARAM_INFO
	.align		4
.L_65:
        /*0058*/ 	.byte	0x04, 0x17
        /*005a*/ 	.short	(.L_67 - .L_66)
.L_66:
        /*005c*/ 	.word	0x00000000
        /*0060*/ 	.short	0x0000
        /*0062*/ 	.short	0x0000
        /*0064*/ 	.byte	0x00, 0xf5, 0x21, 0x00


	//----- nvinfo : EIATTR_SPARSE_MMA_MASK
	.align		4
.L_67:
        /*0068*/ 	.byte	0x03, 0x50
        /*006a*/ 	.short	0x0000


	//----- nvinfo : EIATTR_MAXREG_COUNT
	.align		4
        /*006c*/ 	.byte	0x03, 0x1b
        /*006e*/ 	.short	0x00ff


	//----- nvinfo : EIATTR_MERCURY_ISA_VERSION
	.align		4
        /*0070*/ 	.byte	0x03, 0x5f
        /*0072*/ 	.short	0x0101


	//----- nvinfo : EIATTR_VRC_CTA_INIT_COUNT
	.align		4
        /*0074*/ 	.byte	0x02, 0x4a
	.zero		1
	.zero		1


	//----- nvinfo : EIATTR_EXIT_INSTR_OFFSETS
	.align		4
        /*0078*/ 	.byte	0x04, 0x1c
        /*007a*/ 	.short	(.L_69 - .L_68)


	//   ....[0]....
.L_68:
        /*007c*/ 	.word	0x00000090


	//   ....[1]....
        /*0080*/ 	.word	0x000004e0


	//   ....[2]....
        /*0084*/ 	.word	0x00000520


	//   ....[3]....
        /*0088*/ 	.word	0x000011d0


	//----- nvinfo : EIATTR_CRS_STACK_SIZE
	.align		4
.L_69:
        /*008c*/ 	.byte	0x04, 0x1e
        /*008e*/ 	.short	(.L_71 - .L_70)
.L_70:
        /*0090*/ 	.word	0x00000000


	//----- nvinfo : EIATTR_CBANK_PARAM_SIZE
	.align		4
.L_71:
        /*0094*/ 	.byte	0x03, 0x19
        /*0096*/ 	.short	0x0028


	//----- nvinfo : EIATTR_PARAM_CBANK
	.align		4
        /*0098*/ 	.byte	0x04, 0x0a
        /*009a*/ 	.short	(.L_73 - .L_72)
	.align		4
.L_72:
        /*009c*/ 	.word	index@(.nv.constant0.er_batch_f64)
        /*00a0*/ 	.short	0x0380
        /*00a2*/ 	.short	0x0028


	//----- nvinfo : EIATTR_SW_WAR
	.align		4
.L_73:
        /*00a4*/ 	.byte	0x04, 0x36
        /*00a6*/ 	.short	(.L_75 - .L_74)
.L_74:
        /*00a8*/ 	.word	0x00000008
.L_75:


//--------------------- .nv.info.er_batch_f32     --------------------------
	.section	.nv.info.er_batch_f32,"",@"SHT_CUDA_INFO"
	.sectionflags	@""
	.align	4


	//----- nvinfo : EIATTR_CUDA_API_VERSION
	.align		4
        /*0000*/ 	.byte	0x04, 0x37
        /*0002*/ 	.short	(.L_77 - .L_76)
.L_76:
        /*0004*/ 	.word	0x00000082


	//----- nvinfo : EIATTR_KPARAM_INFO
	.align		4
.L_77:
        /*0008*/ 	.byte	0x04, 0x17
        /*000a*/ 	.short	(.L_79 - .L_78)
.L_78:
        /*000c*/ 	.word	0x00000000
        /*0010*/ 	.short	0x0005
        /*0012*/ 	.short	0x0020
        /*0014*/ 	.byte	0x00, 0xf5, 0x21, 0x00


	//----- nvinfo : EIATTR_KPARAM_INFO
	.align		4
.L_79:
        /*0018*/ 	.byte	0x04, 0x17
        /*001a*/ 	.short	(.L_81 - .L_80)
.L_80:
        /*001c*/ 	.word	0x00000000
        /*0020*/ 	.short	0x0004
        /*0022*/ 	.short	0x0018
        /*0024*/ 	.byte	0x00, 0xf0, 0x11, 0x00


	//----- nvinfo : EIATTR_KPARAM_INFO
	.align		4
.L_81:
        /*0028*/ 	.byte	0x04, 0x17
        /*002a*/ 	.short	(.L_83 - .L_82)
.L_82:
        /*002c*/ 	.word	0x00000000
        /*0030*/ 	.short	0x0003
        /*0032*/ 	.short	0x0010
        /*0034*/ 	.byte	0x00, 0xf5, 0x21, 0x00


	//----- nvinfo : EIATTR_KPARAM_INFO
	.align		4
.L_83:
        /*0038*/ 	.byte	0x04, 0x17
        /*003a*/ 	.short	(.L_85 - .L_84)
.L_84:
        /*003c*/ 	.word	0x00000000
        /*0040*/ 	.short	0x0002
        /*0042*/ 	.short	0x000c
        /*0044*/ 	.byte	0x00, 0xf0, 0x11, 0x00


	//----- nvinfo : EIATTR_KPARAM_INFO
	.align		4
.L_85:
        /*0048*/ 	.byte	0x04, 0x17
        /*004a*/ 	.short	(.L_87 - .L_86)
.L_86:
        /*004c*/ 	.word	0x00000000
        /*0050*/ 	.short	0x0001
        /*0052*/ 	.short	0x0008
        /*0054*/ 	.byte	0x00, 0xf0, 0x11, 0x00


	//----- nvinfo : EIATTR_KPARAM_INFO
	.align		4
.L_87:
        /*0058*/ 	.byte	0x04, 0x17
        /*005a*/ 	.short	(.L_89 - .L_88)
.L_88:
        /*005c*/ 	.word	0x00000000
        /*0060*/ 	.short	0x0000
        /*0062*/ 	.short	0x0000
        /*0064*/ 	.byte	0x00, 0xf5, 0x21, 0x00


	//----- nvinfo : EIATTR_SPARSE_MMA_MASK
	.align		4
.L_89:
        /*0068*/ 	.byte	0x03, 0x50
        /*006a*/ 	.short	0x0000


	//----- nvinfo : EIATTR_MAXREG_COUNT
	.align		4
        /*006c*/ 	.byte	0x03, 0x1b
        /*006e*/ 	.short	0x00ff


	//----- nvinfo : EIATTR_MERCURY_ISA_VERSION
	.align		4
        /*0070*/ 	.byte	0x03, 0x5f
        /*0072*/ 	.short	0x0101


	//----- nvinfo : EIATTR_VRC_CTA_INIT_COUNT
	.align		4
        /*0074*/ 	.byte	0x02, 0x4a
	.zero		1
	.zero		1


	//----- nvinfo : EIATTR_EXIT_INSTR_OFFSETS
	.align		4
        /*0078*/ 	.byte	0x04, 0x1c
        /*007a*/ 	.short	(.L_91 - .L_90)


	//   ....[0]....
.L_90:
        /*007c*/ 	.word	0x00000090


	//   ....[1]....
        /*0080*/ 	.word	0x000004e0


	//   ....[2]....
        /*0084*/ 	.word	0x00000520


	//   ....[3]....
        /*0088*/ 	.word	0x000013e0


	//----- nvinfo : EIATTR_CRS_STACK_SIZE
	.align		4
.L_91:
        /*008c*/ 	.byte	0x04, 0x1e
        /*008e*/ 	.short	(.L_93 - .L_92)
.L_92:
        /*0090*/ 	.word	0x00000000


	//----- nvinfo : EIATTR_CBANK_PARAM_SIZE
	.align		4
.L_93:
        /*0094*/ 	.byte	0x03, 0x19
        /*0096*/ 	.short	0x0028


	//----- nvinfo : EIATTR_PARAM_CBANK
	.align		4
        /*0098*/ 	.byte	0x04, 0x0a
        /*009a*/ 	.short	(.L_95 - .L_94)
	.align		4
.L_94:
        /*009c*/ 	.word	index@(.nv.constant0.er_batch_f32)
        /*00a0*/ 	.short	0x0380
        /*00a2*/ 	.short	0x0028


	//----- nvinfo : EIATTR_SW_WAR
	.align		4
.L_95:
        /*00a4*/ 	.byte	0x04, 0x36
        /*00a6*/ 	.short	(.L_97 - .L_96)
.L_96:
        /*00a8*/ 	.word	0x00000008
.L_97:


//--------------------- .nv.info.er_batch_prefix_f32 --------------------------
	.section	.nv.info.er_batch_prefix_f32,"",@"SHT_CUDA_INFO"
	.sectionflags	@""
	.align	4


	//----- nvinfo : EIATTR_CUDA_API_VERSION
	.align		4
        /*0000*/ 	.byte	0x04, 0x37
        /*0002*/ 	.short	(.L_99 - .L_98)
.L_98:
        /*0004*/ 	.word	0x00000082


	//----- nvinfo : EIATTR_KPARAM_INFO
	.align		4
.L_99:
        /*0008*/ 	.byte	0x04, 0x17
        /*000a*/ 	.short	(.L_101 - .L_100)
.L_100:
        /*000c*/ 	.word	0x00000000
        /*0010*/ 	.short	0x0006
        /*0012*/ 	.short	0x0028
        /*0014*/ 	.byte	0x00, 0xf5, 0x21, 0x00


	//----- nvinfo : EIATTR_KPARAM_INFO
	.align		4
.L_101:
        /*0018*/ 	.byte	0x04, 0x17
        /*001a*/ 	.short	(.L_103 - .L_102)
.L_102:
        /*001c*/ 	.word	0x00000000
        /*0020*/ 	.short	0x0005
        /*0022*/ 	.short	0x0020
        /*0024*/ 	.byte	0x00, 0xf0, 0x11, 0x00


	//----- nvinfo : EIATTR_KPARAM_INFO
	.align		4
.L_103:
        /*0028*/ 	.byte	0x04, 0x17
        /*002a*/ 	.short	(.L_105 - .L_104)
.L_104:
        /*002c*/ 	.word	0x00000000
        /*0030*/ 	.short	0x0004
        /*0032*/ 	.short	0x0018
        /*0034*/ 	.byte	0x00, 0xf5, 0x21, 0x00


	//----- nvinfo : EIATTR_KPARAM_INFO
	.align		4
.L_105:
        /*0038*/ 	.byte	0x04, 0x17
        /*003a*/ 	.short	(.L_107 - .L_106)
.L_106:
        /*003c*/ 	.word	0x00000000
        /*0040*/ 	.short	0x0003
        /*0042*/ 	.short	0x0014
        /*0044*/ 	.byte	0x00, 0xf0, 0x11, 0x00


	//----- nvinfo : EIATTR_KPARAM_INFO
	.align		4
.L_107:
        /*0048*/ 	.byte	0x04, 0x17
        /*004a*/ 	.short	(.L_109 - .L_108)
.L_108:
        /*004c*/ 	.word	0x00000000
        /*0050*/ 	.short	0x0002
        /*0052*/ 	.short	0x0010
        /*0054*/ 	.byte	0x00, 0xf0, 0x11, 0x00


	//----- nvinfo : EIATTR_KPARAM_INFO
	.align		4
.L_109:
        /*0058*/ 	.byte	0x04, 0x17
        /*005a*/ 	.short	(.L_111 - .L_110)
.L_110:
        /*005c*/ 	.word	0x00000000
        /*0060*/ 	.short	0x0001
        /*0062*/ 	.short	0x0008
        /*0064*/ 	.byte	0x00, 0xf5, 0x21, 0x00


	//----- nvinfo : EIATTR_KPARAM_INFO
	.align		4
.L_111:
        /*0068*/ 	.byte	0x04, 0x17
        /*006a*/ 	.short	(.L_113 - .L_112)
.L_112:
        /*006c*/ 	.word	0x00000000
        /*0070*/ 	.short	0x0000
        /*0072*/ 	.short	0x0000
        /*0074*/ 	.byte	0x00, 0xf5, 0x21, 0x00


	//----- nvinfo : EIATTR_SPARSE_MMA_MASK
	.align		4
.L_113:
        /*0078*/ 	.byte	0x03, 0x50
        /*007a*/ 	.short	0x0000


	//----- nvinfo : EIATTR_MAXREG_COUNT
	.align		4
        /*007c*/ 	.byte	0x03, 0x1b
        /*007e*/ 	.short	0x00ff


	//----- nvinfo : EIATTR_MERCURY_ISA_VERSION
	.align		4
        /*0080*/ 	.byte	0x03, 0x5f
        /*0082*/ 	.short	0x0101


	//----- nvinfo : EIATTR_VRC_CTA_INIT_COUNT
	.align		4
        /*0084*/ 	.byte	0x02, 0x4a
	.zero		1
	.zero		1


	//----- nvinfo : EIATTR_EXIT_INSTR_OFFSETS
	.align		4
        /*0088*/ 	.byte	0x04, 0x1c
        /*008a*/ 	.short	(.L_115 - .L_114)


	//   ....[0]....
.L_114:
        /*008c*/ 	.word	0x00000040


	//   ....[1]....
        /*0090*/ 	.word	0x000000a0


	//   ....[2]....
        /*0094*/ 	.word	0x00000110


	//   ....[3]....
        /*0098*/ 	.word	0x000004c0


	//----- nvinfo : EIATTR_CRS_STACK_SIZE
	.align		4
.L_115:
        /*009c*/ 	.byte	0x04, 0x1e
        /*009e*/ 	.short	(.L_117 - .L_116)
.L_116:
        /*00a0*/ 	.word	0x00000000


	//----- nvinfo : EIATTR_CBANK_PARAM_SIZE
	.align		4
.L_117:
        /*00a4*/ 	.byte	0x03, 0x19
        /*00a6*/ 	.short	0x0030


	//----- nvinfo : EIATTR_PARAM_CBANK
	.align		4
        /*00a8*/ 	.byte	0x04, 0x0a
        /*00aa*/ 	.short	(.L_119 - .L_118)
	.align		4
.L_118:
        /*00ac*/ 	.word	index@(.nv.constant0.er_batch_prefix_f32)
        /*00b0*/ 	.short	0x0380
        /*00b2*/ 	.short	0x0030


	//----- nvinfo : EIATTR_SW_WAR
	.align		4
.L_119:
        /*00b4*/ 	.byte	0x04, 0x36
        /*00b6*/ 	.short	(.L_121 - .L_120)
.L_120:
        /*00b8*/ 	.word	0x00000008
.L_121:


//--------------------- .nv.callgraph             --------------------------
	.section	.nv.callgraph,"",@"SHT_CUDA_CALLGRAPH"
	.align	4
	.sectionentsize	8
	.align		4
        /*0000*/ 	.word	0x00000000
	.align		4
        /*0004*/ 	.word	0xffffffff
	.align		4
        /*0008*/ 	.word	0x00000000
	.align		4
        /*000c*/ 	.word	0xfffffffe
	.align		4
        /*0010*/ 	.word	0x00000000
	.align		4
        /*0014*/ 	.word	0xfffffffd
	.align		4
        /*0018*/ 	.word	0x00000000
	.align		4
        /*001c*/ 	.word	0xfffffffc


//--------------------- .text.er_many_series_one_param_time_major_f32 --------------------------
	.section	.text.er_many_series_one_param_time_major_f32,"ax",@progbits
	.align	128
        .global         er_many_series_one_param_time_major_f32
        .type           er_many_series_one_param_time_major_f32,@function
        .size           er_many_series_one_param_time_major_f32,(.L_x_84 - er_many_series_one_param_time_major_f32)
        .other          er_many_series_one_param_time_major_f32,@"STO_CUDA_ENTRY STV_DEFAULT"
er_many_series_one_param_time_major_f32:
.text.er_many_series_one_param_time_major_f32:
[----:B------:R-:W-:Y:S01]  /*0000*/  LDC R1, c[0x0][0x37c] ;  /* 0x0000df00ff017b82 */ /* 0x000fe20000000800 */
[----:B------:R-:W0:Y:S07]  /*0010*/  S2R R3, SR_TID.X ;  /* 0x0000000000037919 */ /* 0x000e2e0000002100 */
[----:B------:R-:W0:Y:S08]  /*0020*/  S2UR UR4, SR_CTAID.X ;  /* 0x00000000000479c3 */ /* 0x000e300000002500 */
[----:B------:R-:W0:Y:S08]  /*0030*/  LDC R0, c[0x0][0x360] ;  /* 0x0000d800ff007b82 */ /* 0x000e300000000800 */
[----:B------:R-:W1:Y:S01]  /*0040*/  LDC R5, c[0x0][0x388] ;  /* 0x0000e200ff057b82 */ /* 0x000e620000000800 */
[----:B0-----:R-:W-:-:S05]  /*0050*/  IMAD R0, R0, UR4, R3 ;  /* 0x0000000400007c24 */ /* 0x001fca000f8e0203 */
[----:B-1----:R-:W-:-:S13]  /*0060*/  ISETP.GE.AND P0, PT, R0, R5, PT ;  /* 0x000000050000720c */ /* 0x002fda0003f06270 */
[----:B------:R-:W-:Y:S05]  /*0070*/  @P0 EXIT ;  /* 0x000000000000094d */ /* 0x000fea0003800000 */
[----:B------:R-:W0:Y:S01]  /*0080*/  LDC R4, c[0x0][0x38c] ;  /* 0x0000e300ff047b82 */ /* 0x000e220000000800 */
[----:B------:R-:W1:Y:S01]  /*0090*/  LDCU.64 UR4, c[0x0][0x358] ;  /* 0x00006b00ff0477ac */ /* 0x000e620008000a00 */
[----:B0-----:R-:W-:-:S13]  /*00a0*/  ISETP.GE.AND P0, PT, R4, 0x1, PT ;  /* 0x000000010400780c */ /* 0x001fda0003f06270 */
[----:B-1----:R-:W-:Y:S05]  /*00b0*/  @!P0 BRA `(.L_x_0) ;  /* 0x0000000400048947 */ /* 0x002fea0003800000 */
[C---:B------:R-:W-:Y:S01]  /*00c0*/  ISETP.GE.U32.AND P0, PT, R4.reuse, 0x8, PT ;  /* 0x000000080400780c */ /* 0x040fe20003f06070 */
[----:B------:R-:W-:Y:S01]  /*00d0*/  IMAD.MOV.U32 R2, RZ, RZ, RZ ;  /* 0x000000ffff027224 */ /* 0x000fe200078e00ff */
[----:B------:R-:W-:-:S04]  /*00e0*/  LOP3.LUT R26, R4, 0x7, RZ, 0xc0, !PT ;  /* 0x00000007041a7812 */ /* 0x000fc800078ec0ff */
[----:B------:R-:W-:-:S07]  /*00f0*/  ISETP.NE.AND P1, PT, R26, RZ, PT ;  /* 0x000000ff1a00720c */ /* 0x000fce0003f25270 */
[----:B------:R-:W-:Y:S06]  /*0100*/  @!P0 BRA `(.L_x_1) ;  /* 0x0000000000648947 */ /* 0x000fec0003800000 */
[----:B------:R-:W0:Y:S01]  /*0110*/  LDC.64 R22, c[0x0][0x3a0] ;  /* 0x0000e800ff167b82 */ /* 0x000e220000000a00 */
[----:B------:R-:W-:Y:S01]  /*0120*/  LOP3.LUT R2, R4, 0x7ffffff8, RZ, 0xc0, !PT ;  /* 0x7ffffff804027812 */ /* 0x000fe200078ec0ff */
[----:B------:R-:W-:-:S04]  /*0130*/  IMAD.MOV.U32 R24, RZ, RZ, R0 ;  /* 0x000000ffff187224 */ /* 0x000fc800078e0000 */
[----:B------:R-:W-:-:S07]  /*0140*/  IMAD.MOV R3, RZ, RZ, -R2 ;  /* 0x000000ffff037224 */ /* 0x000fce00078e0a02 */
.L_x_2:
[----:B01----:R-:W-:Y:S01]  /*0150*/  IMAD.WIDE R6, R24, 0x4, R22 ;  /* 0x0000000418067825 */ /* 0x003fe200078e0216 */
[----:B------:R-:W-:-:S03]  /*0160*/  MOV R25, 0x7fc00000 ;  /* 0x7fc0000000197802 */ /* 0x000fc60000000f00 */
[----:B------:R-:W-:Y:S02]  /*0170*/  VIADD R3, R3, 0x8 ;  /* 0x0000000803037836 */ /* 0x000fe40000000000 */
[----:B------:R-:W-:Y:S01]  /*0180*/  IMAD.WIDE R8, R5, 0x4, R6 ;  /* 0x0000000405087825 */ /* 0x000fe200078e0206 */
[----:B------:R1:W-:Y:S02]  /*0190*/  STG.E desc[UR4][R6.64], R25 ;  /* 0x0000001906007986 */ /* 0x0003e4000c101904 */
[----:B------:R-:W-:Y:S01]  /*01a0*/  ISETP.NE.AND P0, PT, R3, RZ, PT ;  /* 0x000000ff0300720c */ /* 0x000fe20003f05270 */
[C---:B------:R-:W-:Y:S01]  /*01b0*/  IMAD R24, R5.reuse, 0x8, R24 ;  /* 0x0000000805187824 */ /* 0x040fe200078e0218 */
[----:B------:R1:W-:Y:S01]  /*01c0*/  STG.E desc[UR4][R8.64], R25 ;  /* 0x0000001908007986 */ /* 0x0003e2000c101904 */
[----:B------:R-:W-:-:S05]  /*01d0*/  IMAD.WIDE R10, R5, 0x4, R8 ;  /* 0x00000004050a7825 */ /* 0x000fca00078e0208 */
        /* <DEDUP_REMOVED lines=11> */
[----:B------:R-:W-:Y:S05]  /*0290*/  @P0 BRA `(.L_x_2) ;  /* 0xfffffffc00ac0947 */ /* 0x000fea000383ffff */
.L_x_1:
[----:B------:R-:W-:Y:S05]  /*02a0*/  @!P1 BRA `(.L_x_0) ;  /* 0x0000000000889947 */ /* 0x000fea0003800000 */
[----:B------:R-:W-:Y:S02]  /*02b0*/  ISETP.GE.U32.AND P0, PT, R26, 0x4, PT ;  /* 0x000000041a00780c */ /* 0x000fe40003f06070 */
[----:B-1----:R-:W-:-:S04]  /*02c0*/  LOP3.LUT R14, R4, 0x3, RZ, 0xc0, !PT ;  /* 0x00000003040e7812 */ /* 0x002fc800078ec0ff */
[----:B------:R-:W-:-:S07]  /*02d0*/  ISETP.NE.AND P1, PT, R14, RZ, PT ;  /* 0x000000ff0e00720c */ /* 0x000fce0003f25270 */
[----:B------:R-:W-:Y:S06]  /*02e0*/  @!P0 BRA `(.L_x_3) ;  /* 0x0000000000308947 */ /* 0x000fec0003800000 */
[----:B------:R-:W0:Y:S01]  /*02f0*/  LDC.64 R6, c[0x0][0x3a0] ;  /* 0x0000e800ff067b82 */ /* 0x000e220000000a00 */
[C---:B------:R-:W-:Y:S02]  /*0300*/  IMAD R3, R2.reuse, R5, R0 ;  /* 0x0000000502037224 */ /* 0x040fe400078e0200 */
[----:B------:R-:W-:Y:S02]  /*0310*/  VIADD R2, R2, 0x4 ;  /* 0x0000000402027836 */ /* 0x000fe40000000000 */
[----:B0-----:R-:W-:Y:S01]  /*0320*/  IMAD.WIDE R6, R3, 0x4, R6 ;  /* 0x0000000403067825 */ /* 0x001fe200078e0206 */
[----:B------:R-:W-:-:S03]  /*0330*/  MOV R3, 0x7fc00000 ;  /* 0x7fc0000000037802 */ /* 0x000fc60000000f00 */
[C---:B------:R-:W-:Y:S02]  /*0340*/  IMAD.WIDE R8, R5.reuse, 0x4, R6 ;  /* 0x0000000405087825 */ /* 0x040fe400078e0206 */
[----:B------:R0:W-:Y:S04]  /*0350*/  STG.E desc[UR4][R6.64], R3 ;  /* 0x0000000306007986 */ /* 0x0001e8000c101904 */
[----:B------:R0:W-:Y:S01]  /*0360*/  STG.E desc[UR4][R8.64], R3 ;  /* 0x0000000308007986 */ /* 0x0001e2000c101904 */
[----:B------:R-:W-:-:S05]  /*0370*/  IMAD.WIDE R10, R5, 0x4, R8 ;  /* 0x00000004050a7825 */ /* 0x000fca00078e0208 */
[----:B------:R0:W-:Y:S01]  /*0380*/  STG.E desc[UR4][R10.64], R3 ;  /* 0x000000030a007986 */ /* 0x0001e2000c101904 */
[----:B------:R-:W-:-:S05]  /*0390*/  IMAD.WIDE R12, R5, 0x4, R10 ;  /* 0x00000004050c7825 */ /* 0x000fca00078e020a */
[----:B------:R0:W-:Y:S02]  /*03a0*/  STG.E desc[UR4][R12.64], R3 ;  /* 0x000000030c007986 */ /* 0x0001e4000c101904 */
.L_x_3:
[----:B------:R-:W-:Y:S05]  /*03b0*/  @!P1 BRA `(.L_x_0) ;  /* 0x0000000000449947 */ /* 0x000fea0003800000 */
[----:B0-----:R-:W-:Y:S02]  /*03c0*/  LOP3.LUT R3, R4, 0x1, RZ, 0xc0, !PT ;  /* 0x0000000104037812 */ /* 0x001fe400078ec0ff */
[----:B------:R-:W-:Y:S02]  /*03d0*/  ISETP.NE.AND P0, PT, R14, 0x1, PT ;  /* 0x000000010e00780c */ /* 0x000fe40003f05270 */
[----:B------:R-:W-:-:S13]  /*03e0*/  ISETP.NE.U32.AND P1, PT, R3, 0x1, PT ;  /* 0x000000010300780c */ /* 0x000fda0003f25070 */
[----:B------:R-:W0:Y:S01]  /*03f0*/  @!P1 LDC.64 R10, c[0x0][0x3a0] ;  /* 0x0000e800ff0a9b82 */ /* 0x000e220000000a00 */
[----:B------:R-:W-:Y:S05]  /*0400*/  @!P0 BRA `(.L_x_4) ;  /* 0x0000000000208947 */ /* 0x000fea0003800000 */
[----:B------:R-:W1:Y:S01]  /*0410*/  LDC.64 R6, c[0x0][0x3a0] ;  /* 0x0000e800ff067b82 */ /* 0x000e620000000a00 */
[C---:B------:R-:W-:Y:S01]  /*0420*/  IMAD R3, R2.reuse, R5, R0 ;  /* 0x0000000502037224 */ /* 0x040fe200078e0200 */
[----:B------:R-:W-:-:S03]  /*0430*/  IADD3 R2, PT, PT, R2, 0x2, RZ ;  /* 0x0000000202027810 */ /* 0x000fc60007ffe0ff */
[----:B-1----:R-:W-:-:S04]  /*0440*/  IMAD.WIDE R6, R3, 0x4, R6 ;  /* 0x0000000403067825 */ /* 0x002fc800078e0206 */
[----:B------:R-:W-:Y:S02]  /*0450*/  IMAD.MOV.U32 R3, RZ, RZ, 0x7fc00000 ;  /* 0x7fc00000ff037424 */ /* 0x000fe400078e00ff */
[----:B------:R-:W-:-:S03]  /*0460*/  IMAD.WIDE R8, R5, 0x4, R6 ;  /* 0x0000000405087825 */ /* 0x000fc600078e0206 */
[----:B------:R1:W-:Y:S04]  /*0470*/  STG.E desc[UR4][R6.64], R3 ;  /* 0x0000000306007986 */ /* 0x0003e8000c101904 */
[----:B------:R1:W-:Y:S02]  /*0480*/  STG.E desc[UR4][R8.64], R3 ;  /* 0x0000000308007986 */ /* 0x0003e4000c101904 */
.L_x_4:
[----:B-1----:R-:W-:Y:S02]  /*0490*/  @!P1 IMAD R3, R2, R5, R0 ;  /* 0x0000000502039224 */ /* 0x002fe400078e0200 */
[----:B------:R-:W-:Y:S02]  /*04a0*/  @!P1 IMAD.MOV.U32 R7, RZ, RZ, 0x7fc00000 ;  /* 0x7fc00000ff079424 */ /* 0x000fe400078e00ff */
[----:B0-----:R-:W-:-:S05]  /*04b0*/  @!P1 IMAD.WIDE R2, R3, 0x4, R10 ;  /* 0x0000000403029825 */ /* 0x001fca00078e020a */
[----:B------:R2:W-:Y:S02]  /*04c0*/  @!P1 STG.E desc[UR4][R2.64], R7 ;  /* 0x0000000702009986 */ /* 0x0005e4000c101904 */
.L_x_0:
[----:B012---:R-:W0:Y:S02]  /*04d0*/  LDC R7, c[0x0][0x390] ;  /* 0x0000e400ff077b82 */ /* 0x007e240000000800 */
[----:B0-----:R-:W-:-:S04]  /*04e0*/  ISETP.GT.AND P0, PT, R7, R4, PT ;  /* 0x000000040700720c */ /* 0x001fc80003f04270 */
[----:B------:R-:W-:-:S13]  /*04f0*/  ISETP.LT.OR P0, PT, R7, 0x1, P0 ;  /* 0x000000010700780c */ /* 0x000fda0000701670 */
[----:B------:R-:W-:Y:S05]  /*0500*/  @P0 EXIT ;  /* 0x000000000000094d */ /* 0x000fea0003800000 */
[----:B------:R-:W0:Y:S02]  /*0510*/  LDC.64 R2, c[0x0][0x398] ;  /* 0x0000e600ff027b82 */ /* 0x000e240000000a00 */
[----:B0-----:R-:W-:-:S05]  /*0520*/  IMAD.WIDE R2, R0, 0x4, R2 ;  /* 0x0000000400027825 */ /* 0x001fca00078e0202 */
[----:B------:R-:W2:Y:S02]  /*0530*/  LDG.E.CONSTANT R12, desc[UR4][R2.64] ;  /* 0x00000004020c7981 */ /* 0x000ea4000c1e9900 */
[----:B--2---:R-:W-:-:S05]  /*0540*/  IMAD.IADD R13, R12, 0x1, R7 ;  /* 0x000000010c0d7824 */ /* 0x004fca00078e0207 */
[----:B------:R-:W-:-:S13]  /*0550*/  ISETP.GT.AND P0, PT, R13, R4, PT ;  /* 0x000000040d00720c */ /* 0x000fda0003f04270 */
[----:B------:R-:W-:Y:S05]  /*0560*/  @P0 EXIT ;  /* 0x000000000000094d */ /* 0x000fea0003800000 */
[----:B------:R-:W-:Y:S01]  /*0570*/  IADD3 R3, PT, PT, R13, -0x1, RZ ;  /* 0xffffffff0d037810 */ /* 0x000fe20007ffe0ff */
[----:B------:R-:W-:Y:S01]  /*0580*/  BSSY.RECONVERGENT B0, `(.L_x_5) ;  /* 0x0000085000007945 */ /* 0x000fe20003800200 */
[----:B------:R-:W-:Y:S02]  /*0590*/  CS2R R10, SRZ ;  /* 0x00000000000a7805 */ /* 0x000fe4000001ff00 */
[----:B------:R-:W-:-:S13]  /*05a0*/  ISETP.GE.AND P0, PT, R12, R3, PT ;  /* 0x000000030c00720c */ /* 0x000fda0003f06270 */
[----:B------:R-:W-:Y:S05]  /*05b0*/  @P0 BRA `(.L_x_6) ;  /* 0x0000000800040947 */ /* 0x000fea0003800000 */
[C---:B------:R-:W-:Y:S01]  /*05c0*/  VIADD R2, R7.reuse, 0xfffffffe ;  /* 0xfffffffe07027836 */ /* 0x040fe20000000000 */
[----:B------:R-:W-:Y:S01]  /*05d0*/  CS2R R10, SRZ ;  /* 0x00000000000a7805 */ /* 0x000fe2000001ff00 */
[----:B------:R-:W-:-:S03]  /*05e0*/  VIADD R6, R7, 0xffffffff ;  /* 0xffffffff07067836 */ /* 0x000fc60000000000 */
[----:B------:R-:W-:Y:S02]  /*05f0*/  ISETP.GE.U32.AND P0, PT, R2, 0x7, PT ;  /* 0x000000070200780c */ /* 0x000fe40003f06070 */
[----:B------:R-:W-:Y:S02]  /*0600*/  LOP3.LUT R7, R6, 0x7, RZ, 0xc0, !PT ;  /* 0x0000000706077812 */ /* 0x000fe400078ec0ff */
[----:B------:R-:W-:Y:S02]  /*0610*/  MOV R2, R12 ;  /* 0x0000000c00027202 */ /* 0x000fe40000000f00 */
[----:B------:R-:W-:-:S07]  /*0620*/  ISETP.NE.AND P1, PT, R7, RZ, PT ;  /* 0x000000ff0700720c */ /* 0x000fce0003f25270 */
[----:B------:R-:W-:Y:S06]  /*0630*/  @!P0 BRA `(.L_x_7) ;  /* 0x0000000000e48947 */ /* 0x000fec0003800000 */
[----:B------:R-:W0:Y:S01]  /*0640*/  LDC.64 R16, c[0x0][0x380] ;  /* 0x0000e000ff107b82 */ /* 0x000e220000000a00 */
[-C--:B------:R-:W-:Y:S01]  /*0650*/  IMAD R9, R12, R5.reuse, R5 ;  /* 0x000000050c097224 */ /* 0x080fe200078e0205 */
[----:B------:R-:W-:Y:S01]  /*0660*/  LOP3.LUT R15, R6, 0xfffffff8, RZ, 0xc0, !PT ;  /* 0xfffffff8060f7812 */ /* 0x000fe200078ec0ff */
[----:B------:R-:W-:Y:S01]  /*0670*/  IMAD R8, R12, R5, R0 ;  /* 0x000000050c087224 */ /* 0x000fe200078e0200 */
[----:B------:R-:W-:Y:S01]  /*0680*/  CS2R R10, SRZ ;  /* 0x00000000000a7805 */ /* 0x000fe2000001ff00 */
[----:B------:R-:W-:Y:S01]  /*0690*/  IMAD.IADD R14, R0, 0x1, R9 ;  /* 0x00000001000e7824 */ /* 0x000fe200078e0209 */
[----:B------:R-:W-:Y:S01]  /*06a0*/  IADD3 R9, PT, PT, -R15, RZ, RZ ;  /* 0x000000ff0f097210 */ /* 0x000fe20007ffe1ff */
[----:B------:R-:W-:-:S07]  /*06b0*/  IMAD.MOV.U32 R2, RZ, RZ, R12 ;  /* 0x000000ffff027224 */ /* 0x000fce00078e000c */
.L_x_8:
[----:B0-----:R-:W-:-:S04]  /*06c0*/  IMAD.WIDE R26, R8, 0x4, R16 ;  /* 0x00000004081a7825 */ /* 0x001fc800078e0210 */
[----:B------:R-:W-:Y:S01]  /*06d0*/  IMAD.WIDE R30, R14, 0x4, R16 ;  /* 0x000000040e1e7825 */ /* 0x000fe200078e0210 */
[----:B------:R-:W2:Y:S04]  /*06e0*/  LDG.E.CONSTANT R23, desc[UR4][R26.64] ;  /* 0x000000041a177981 */ /* 0x000ea8000c1e9900 */
[----:B------:R-:W3:Y:S01]  /*06f0*/  LDG.E.CONSTANT R22, desc[UR4][R30.64] ;  /* 0x000000041e167981 */ /* 0x000ee2000c1e9900 */
[----:B------:R-:W-:-:S05]  /*0700*/  IMAD.WIDE R24, R5, 0x4, R30 ;  /* 0x0000000405187825 */ /* 0x000fca00078e021e */
[----:B------:R0:W4:Y:S02]  /*0710*/  LDG.E.CONSTANT R29, desc[UR4][R24.64] ;  /* 0x00000004181d7981 */ /* 0x000124000c1e9900 */
[----:B0-----:R-:W-:-:S05]  /*0720*/  IMAD.WIDE R24, R5, 0x4, R24 ;  /* 0x0000000405187825 */ /* 0x001fca00078e0218 */
[----:B------:R2:W5:Y:S01]  /*0730*/  LDG.E.CONSTANT R33, desc[UR4][R24.64] ;  /* 0x0000000418217981 */ /* 0x000562000c1e9900 */
[----:B------:R-:W-:-:S05]  /*0740*/  IMAD.WIDE R20, R5, 0x4, R24 ;  /* 0x0000000405147825 */ /* 0x000fca00078e0218 */
[----:B------:R4:W5:Y:S01]  /*0750*/  LDG.E.CONSTANT R32, desc[UR4][R20.64] ;  /* 0x0000000414207981 */ /* 0x000962000c1e9900 */
[----:B------:R-:W-:-:S05]  /*0760*/  IMAD.WIDE R18, R5, 0x4, R20 ;  /* 0x0000000405127825 */ /* 0x000fca00078e0214 */
[----:B------:R5:W5:Y:S01]  /*0770*/  LDG.E.CONSTANT R28, desc[UR4][R18.64] ;  /* 0x00000004121c7981 */ /* 0x000b62000c1e9900 */
[----:B------:R-:W-:-:S05]  /*0780*/  IMAD.WIDE R36, R5, 0x4, R18 ;  /* 0x0000000405247825 */ /* 0x000fca00078e0212 */
[----:B------:R-:W5:Y:S01]  /*0790*/  LDG.E.CONSTANT R27, desc[UR4][R36.64] ;  /* 0x00000004241b7981 */ /* 0x000f62000c1e9900 */
[----:B------:R-:W-:-:S05]  /*07a0*/  IMAD.WIDE R34, R5, 0x4, R36 ;  /* 0x0000000405227825 */ /* 0x000fca00078e0224 */
[----:B------:R-:W5:Y:S01]  /*07b0*/  LDG.E.CONSTANT R26, desc[UR4][R34.64] ;  /* 0x00000004221a7981 */ /* 0x000f62000c1e9900 */
[----:B------:R-:W-:-:S05]  /*07c0*/  IMAD.WIDE R30, R5, 0x4, R34 ;  /* 0x00000004051e7825 */ /* 0x000fca00078e0222 */
[----:B------:R-:W5:Y:S01]  /*07d0*/  LDG.E.CONSTANT R15, desc[UR4][R30.64] ;  /* 0x000000041e0f7981 */ /* 0x000f62000c1e9900 */
[----:B------:R-:W-:Y:S01]  /*07e0*/  VIADD R9, R9, 0x8 ;  /* 0x0000000809097836 */ /* 0x000fe20000000000 */
[C---:B------:R-:W-:Y:S01]  /*07f0*/  LEA R8, R5.reuse, R8, 0x3 ;  /* 0x0000000805087211 */ /* 0x040fe200078e18ff */
[----:B------:R-:W-:Y:S02]  /*0800*/  VIADD R2, R2, 0x8 ;  /* 0x0000000802027836 */ /* 0x000fe40000000000 */
[----:B------:R-:W-:Y:S01]  /*0810*/  IMAD R14, R5, 0x8, R14 ;  /* 0x00000008050e7824 */ /* 0x000fe200078e020e */
[----:B------:R-:W-:Y:S01]  /*0820*/  ISETP.NE.AND P0, PT, R9, RZ, PT ;  /* 0x000000ff0900720c */ /* 0x000fe20003f05270 */
[----:B--2---:R-:W-:Y:S08]  /*0830*/  F2F.F64.F32 R24, R23 ;  /* 0x0000001700187310 */ /* 0x004ff00000201800 */
[----:B---3--:R-:W0:Y:S08]  /*0840*/  F2F.F64.F32 R22, R22 ;  /* 0x0000001600167310 */ /* 0x008e300000201800 */
[----:B----4-:R-:W1:Y:S01]  /*0850*/  F2F.F64.F32 R20, R29 ;  /* 0x0000001d00147310 */ /* 0x010e620000201800 */
[----:B0-----:R-:W-:-:S07]  /*0860*/  DADD R24, R22, -R24 ;  /* 0x0000000016187229 */ /* 0x001fce0000000818 */
[----:B-----5:R-:W0:Y:S01]  /*0870*/  F2F.F64.F32 R18, R33 ;  /* 0x0000002100127310 */ /* 0x020e220000201800 */
[----:B------:R-:W-:Y:S02]  /*0880*/  DADD R24, |R24|, R10 ;  /* 0x0000000018187229 */ /* 0x000fe4000000020a */
[----:B-1----:R-:W-:-:S05]  /*0890*/  DADD R22, -R22, R20 ;  /* 0x0000000016167229 */ /* 0x002fca0000000114 */
[----:B------:R-:W1:Y:S01]  /*08a0*/  F2F.F64.F32 R10, R32 ;  /* 0x00000020000a7310 */ /* 0x000e620000201800 */
[----:B0-----:R-:W-:Y:S02]  /*08b0*/  DADD R20, -R20, R18 ;  /* 0x0000000014147229 */ /* 0x001fe40000000112 */
[----:B------:R-:W-:-:S05]  /*08c0*/  DADD R22, R24, |R22| ;  /* 0x0000000018167229 */ /* 0x000fca0000000416 */
[----:B------:R-:W0:Y:S01]  /*08d0*/  F2F.F64.F32 R28, R28 ;  /* 0x0000001c001c7310 */ /* 0x000e220000201800 */
[----:B-1----:R-:W-:Y:S02]  /*08e0*/  DADD R18, -R18, R10 ;  /* 0x0000000012127229 */ /* 0x002fe4000000010a */
[----:B------:R-:W-:-:S05]  /*08f0*/  DADD R20, R22, |R20| ;  /* 0x0000000016147229 */ /* 0x000fca0000000414 */
[----:B------:R-:W1:Y:S01]  /*0900*/  F2F.F64.F32 R22, R27 ;  /* 0x0000001b00167310 */ /* 0x000e620000201800 */
[----:B0-----:R-:W-:Y:S02]  /*0910*/  DADD R10, -R10, R28 ;  /* 0x000000000a0a7229 */ /* 0x001fe4000000011c */
[----:B------:R-:W-:-:S05]  /*0920*/  DADD R18, R20, |R18| ;  /* 0x0000000014127229 */ /* 0x000fca0000000412 */
[----:B------:R-:W-:Y:S03]  /*0930*/  F2F.F64.F32 R24, R15 ;  /* 0x0000000f00187310 */ /* 0x000fe60000201800 */
[----:B------:R-:W-:-:S05]  /*0940*/  DADD R10, R18, |R10| ;  /* 0x00000000120a7229 */ /* 0x000fca000000040a */
[----:B------:R-:W0:Y:S01]  /*0950*/  F2F.F64.F32 R20, R26 ;  /* 0x0000001a00147310 */ /* 0x000e220000201800 */
[----:B-1----:R-:W-:-:S08]  /*0960*/  DADD R18, -R28, R22 ;  /* 0x000000001c127229 */ /* 0x002fd00000000116 */
[----:B------:R-:W-:Y:S02]  /*0970*/  DADD R10, R10, |R18| ;  /* 0x000000000a0a7229 */ /* 0x000fe40000000412 */
[----:B0-----:R-:W-:Y:S02]  /*0980*/  DADD R22, -R22, R20 ;  /* 0x0000000016167229 */ /* 0x001fe40000000114 */
[----:B------:R-:W-:-:S06]  /*0990*/  DADD R24, -R20, R24 ;  /* 0x0000000014187229 */ /* 0x000fcc0000000118 */
[----:B------:R-:W-:-:S08]  /*09a0*/  DADD R10, R10, |R22| ;  /* 0x000000000a0a7229 */ /* 0x000fd00000000416 */
[----:B------:R-:W-:Y:S01]  /*09b0*/  DADD R10, R10, |R24| ;  /* 0x000000000a0a7229 */ /* 0x000fe20000000418 */
[----:B------:R-:W-:Y:S10]  /*09c0*/  @P0 BRA `(.L_x_8) ;  /* 0xfffffffc003c0947 */ /* 0x000ff4000383ffff */
.L_x_7:
[----:B------:R-:W-:Y:S05]  /*09d0*/  @!P1 BRA `(.L_x_6) ;  /* 0x0000000000fc9947 */ /* 0x000fea0003800000 */
[----:B------:R-:W-:Y:S02]  /*09e0*/  ISETP.GE.U32.AND P0, PT, R7, 0x4, PT ;  /* 0x000000040700780c */ /* 0x000fe40003f06070 */
[----:B------:R-:W-:-:S04]  /*09f0*/  LOP3.LUT R26, R6, 0x3, RZ, 0xc0, !PT ;  /* 0x00000003061a7812 */ /* 0x000fc800078ec0ff */
[----:B------:R-:W-:-:S07]  /*0a00*/  ISETP.NE.AND P1, PT, R26, RZ, PT ;  /* 0x000000ff1a00720c */ /* 0x000fce0003f25270 */
[----:B------:R-:W-:Y:S06]  /*0a10*/  @!P0 BRA `(.L_x_9) ;  /* 0x00000000006c8947 */ /* 0x000fec0003800000 */
[----:B------:R-:W0:Y:S01]  /*0a20*/  LDC.64 R8, c[0x0][0x380] ;  /* 0x0000e000ff087b82 */ /* 0x000e220000000a00 */
[----:B------:R-:W-:-:S04]  /*0a30*/  IMAD R18, R2, R5, R0 ;  /* 0x0000000502127224 */ /* 0x000fc800078e0200 */
[C---:B------:R-:W-:Y:S02]  /*0a40*/  IMAD.IADD R7, R18.reuse, 0x1, R5 ;  /* 0x0000000112077824 */ /* 0x040fe400078e0205 */
[----:B0-----:R-:W-:-:S04]  /*0a50*/  IMAD.WIDE R18, R18, 0x4, R8 ;  /* 0x0000000412127825 */ /* 0x001fc800078e0208 */
[----:B------:R-:W-:Y:S02]  /*0a60*/  IMAD.WIDE R8, R7, 0x4, R8 ;  /* 0x0000000407087825 */ /* 0x000fe400078e0208 */
[----:B------:R-:W2:Y:S04]  /*0a70*/  LDG.E.CONSTANT R18, desc[UR4][R18.64] ;  /* 0x0000000412127981 */ /* 0x000ea8000c1e9900 */
[----:B------:R-:W3:Y:S01]  /*0a80*/  LDG.E.CONSTANT R7, desc[UR4][R8.64] ;  /* 0x0000000408077981 */ /* 0x000ee2000c1e9900 */
[----:B------:R-:W-:-:S05]  /*0a90*/  IMAD.WIDE R22, R5, 0x4, R8 ;  /* 0x0000000405167825 */ /* 0x000fca00078e0208 */
[----:B------:R-:W4:Y:S01]  /*0aa0*/  LDG.E.CONSTANT R27, desc[UR4][R22.64] ;  /* 0x00000004161b7981 */ /* 0x000f22000c1e9900 */
[----:B------:R-:W-:-:S05]  /*0ab0*/  IMAD.WIDE R24, R5, 0x4, R22 ;  /* 0x0000000405187825 */ /* 0x000fca00078e0216 */
[----:B------:R-:W5:Y:S01]  /*0ac0*/  LDG.E.CONSTANT R30, desc[UR4][R24.64] ;  /* 0x00000004181e7981 */ /* 0x000f62000c1e9900 */
[----:B------:R-:W-:-:S06]  /*0ad0*/  IMAD.WIDE R28, R5, 0x4, R24 ;  /* 0x00000004051c7825 */ /* 0x000fcc00078e0218 */
[----:B------:R-:W5:Y:S01]  /*0ae0*/  LDG.E.CONSTANT R28, desc[UR4][R28.64] ;  /* 0x000000041c1c7981 */ /* 0x000f62000c1e9900 */
[----:B------:R-:W-:Y:S01]  /*0af0*/  IADD3 R2, PT, PT, R2, 0x4, RZ ;  /* 0x0000000402027810 */ /* 0x000fe20007ffe0ff */
[----:B--2---:R-:W-:Y:S08]  /*0b00*/  F2F.F64.F32 R20, R18 ;  /* 0x0000001200147310 */ /* 0x004ff00000201800 */
[----:B---3--:R-:W0:Y:S08]  /*0b10*/  F2F.F64.F32 R16, R7 ;  /* 0x0000000700107310 */ /* 0x008e300000201800 */
[----:B----4-:R-:W1:Y:S01]  /*0b20*/  F2F.F64.F32 R14, R27 ;  /* 0x0000001b000e7310 */ /* 0x010e620000201800 */
[----:B0-----:R-:W-:-:S07]  /*0b30*/  DADD R20, R16, -R20 ;  /* 0x0000000010147229 */ /* 0x001fce0000000814 */
[----:B-----5:R-:W0:Y:S01]  /*0b40*/  F2F.F64.F32 R8, R30 ;  /* 0x0000001e00087310 */ /* 0x020e220000201800 */
[----:B------:R-:W-:Y:S02]  /*0b50*/  DADD R20, R10, |R20| ;  /* 0x000000000a147229 */ /* 0x000fe40000000414 */
[----:B-1----:R-:W-:-:S05]  /*0b60*/  DADD R16, -R16, R14 ;  /* 0x0000000010107229 */ /* 0x002fca000000010e */
[----:B------:R-:W1:Y:S01]  /*0b70*/  F2F.F64.F32 R10, R28 ;  /* 0x0000001c000a7310 */ /* 0x000e620000201800 */
[----:B0-----:R-:W-:Y:S02]  /*0b80*/  DADD R14, -R14, R8 ;  /* 0x000000000e0e7229 */ /* 0x001fe40000000108 */
[----:B------:R-:W-:-:S08]  /*0b90*/  DADD R16, R20, |R16| ;  /* 0x0000000014107229 */ /* 0x000fd00000000410 */
[----:B------:R-:W-:Y:S02]  /*0ba0*/  DADD R14, R16, |R14| ;  /* 0x00000000100e7229 */ /* 0x000fe4000000040e */
[----:B-1----:R-:W-:-:S08]  /*0bb0*/  DADD R10, -R8, R10 ;  /* 0x00000000080a7229 */ /* 0x002fd0000000010a */
[----:B------:R-:W-:-:S11]  /*0bc0*/  DADD R10, R14, |R10| ;  /* 0x000000000e0a7229 */ /* 0x000fd6000000040a */
.L_x_9:
[----:B------:R-:W-:Y:S05]  /*0bd0*/  @!P1 BRA `(.L_x_6) ;  /* 0x00000000007c9947 */ /* 0x000fea0003800000 */
[----:B------:R-:W-:Y:S02]  /*0be0*/  ISETP.NE.AND P0, PT, R26, 0x1, PT ;  /* 0x000000011a00780c */ /* 0x000fe40003f05270 */
[----:B------:R-:W-:-:S04]  /*0bf0*/  LOP3.LUT R6, R6, 0x1, RZ, 0xc0, !PT ;  /* 0x0000000106067812 */ /* 0x000fc800078ec0ff */
[----:B------:R-:W-:-:S07]  /*0c00*/  ISETP.NE.U32.AND P1, PT, R6, 0x1, PT ;  /* 0x000000010600780c */ /* 0x000fce0003f25070 */
[----:B------:R-:W0:Y:S01]  /*0c10*/  @P0 LDC.64 R8, c[0x0][0x380] ;  /* 0x0000e000ff080b82 */ /* 0x000e220000000a00 */
[C---:B------:R-:W-:Y:S02]  /*0c20*/  @P0 IMAD R16, R2.reuse, R5, R0 ;  /* 0x0000000502100224 */ /* 0x040fe400078e0200 */
[----:B------:R-:W-:Y:S02]  /*0c30*/  @P0 VIADD R2, R2, 0x2 ;  /* 0x0000000202020836 */ /* 0x000fe40000000000 */
[----:B------:R-:W-:-:S03]  /*0c40*/  @P0 IMAD.IADD R15, R16, 0x1, R5 ;  /* 0x00000001100f0824 */ /* 0x000fc600078e0205 */
[----:B------:R-:W1:Y:S01]  /*0c50*/  @!P1 LDC.64 R6, c[0x0][0x380] ;  /* 0x0000e000ff069b82 */ /* 0x000e620000000a00 */
[----:B------:R-:W-:Y:S02]  /*0c60*/  @!P1 IMAD R14, R2, R5, R0 ;  /* 0x00000005020e9224 */ /* 0x000fe400078e0200 */
[----:B0-----:R-:W-:-:S04]  /*0c70*/  @P0 IMAD.WIDE R16, R16, 0x4, R8 ;  /* 0x0000000410100825 */ /* 0x001fc800078e0208 */
[----:B------:R-:W-:Y:S01]  /*0c80*/  @P0 IMAD.WIDE R8, R15, 0x4, R8 ;  /* 0x000000040f080825 */ /* 0x000fe200078e0208 */
[----:B------:R-:W2:Y:S04]  /*0c90*/  @P0 LDG.E.CONSTANT R26, desc[UR4][R16.64] ;  /* 0x00000004101a0981 */ /* 0x000ea8000c1e9900 */
[----:B------:R-:W3:Y:S01]  /*0ca0*/  @P0 LDG.E.CONSTANT R18, desc[UR4][R8.64] ;  /* 0x0000000408120981 */ /* 0x000ee2000c1e9900 */
[----:B------:R-:W-:Y:S01]  /*0cb0*/  @P0 IMAD.WIDE R22, R5, 0x4, R8 ;  /* 0x0000000405160825 */ /* 0x000fe200078e0208 */
[----:B------:R-:W-:-:S03]  /*0cc0*/  @!P1 IADD3 R19, PT, PT, R14, R5, RZ ;  /* 0x000000050e139210 */ /* 0x000fc60007ffe0ff */
[--C-:B-1----:R-:W-:Y:S02]  /*0cd0*/  @!P1 IMAD.WIDE R14, R14, 0x4, R6.reuse ;  /* 0x000000040e0e9825 */ /* 0x102fe400078e0206 */
[----:B------:R-:W4:Y:S02]  /*0ce0*/  @P0 LDG.E.CONSTANT R22, desc[UR4][R22.64] ;  /* 0x0000000416160981 */ /* 0x000f24000c1e9900 */
[----:B------:R-:W-:Y:S02]  /*0cf0*/  @!P1 IMAD.WIDE R6, R19, 0x4, R6 ;  /* 0x0000000413069825 */ /* 0x000fe400078e0206 */
[----:B------:R-:W5:Y:S04]  /*0d00*/  @!P1 LDG.E.CONSTANT R14, desc[UR4][R14.64] ;  /* 0x000000040e0e9981 */ /* 0x000f68000c1e9900 */
[----:B------:R-:W5:Y:S01]  /*0d10*/  @!P1 LDG.E.CONSTANT R6, desc[UR4][R6.64] ;  /* 0x0000000406069981 */ /* 0x000f62000c1e9900 */
[----:B--2---:R-:W-:Y:S08]  /*0d20*/  @P0 F2F.F64.F32 R20, R26 ;  /* 0x0000001a00140310 */ /* 0x004ff00000201800 */
[----:B---3--:R-:W0:Y:S08]  /*0d30*/  @P0 F2F.F64.F32 R18, R18 ;  /* 0x0000001200120310 */ /* 0x008e300000201800 */
[----:B----4-:R-:W1:Y:S01]  /*0d40*/  @P0 F2F.F64.F32 R24, R22 ;  /* 0x0000001600180310 */ /* 0x010e620000201800 */
[----:B0-----:R-:W-:-:S07]  /*0d50*/  @P0 DADD R20, R18, -R20 ;  /* 0x0000000012140229 */ /* 0x001fce0000000814 */
[----:B-----5:R-:W-:Y:S01]  /*0d60*/  @!P1 F2F.F64.F32 R16, R14 ;  /* 0x0000000e00109310 */ /* 0x020fe20000201800 */
[----:B-1----:R-:W-:-:S07]  /*0d70*/  @P0 DADD R24, -R18, R24 ;  /* 0x0000000012180229 */ /* 0x002fce0000000118 */
[----:B------:R-:W0:Y:S01]  /*0d80*/  @!P1 F2F.F64.F32 R8, R6 ;  /* 0x0000000600089310 */ /* 0x000e220000201800 */
[----:B------:R-:W-:-:S08]  /*0d90*/  @P0 DADD R20, R10, |R20| ;  /* 0x000000000a140229 */ /* 0x000fd00000000414 */
[----:B------:R-:W-:Y:S02]  /*0da0*/  @P0 DADD R10, R20, |R24| ;  /* 0x00000000140a0229 */ /* 0x000fe40000000418 */
[----:B0-----:R-:W-:-:S08]  /*0db0*/  @!P1 DADD R8, R8, -R16 ;  /* 0x0000000008089229 */ /* 0x001fd00000000810 */
[----:B------:R-:W-:-:S11]  /*0dc0*/  @!P1 DADD R10, R10, |R8| ;  /* 0x000000000a0a9229 */ /* 0x000fd60000000408 */
.L_x_6:
[----:B------:R-:W-:Y:S05]  /*0dd0*/  BSYNC.RECONVERGENT B0 ;  /* 0x0000000000007941 */ /* 0x000fea0003800200 */
.L_x_5:
[----:B------:R-:W0:Y:S01]  /*0de0*/  LDC R2, c[0x0][0x388] ;  /* 0x0000e200ff027b82 */ /* 0x000e220000000800 */
[-CC-:B------:R-:W-:Y:S02]  /*0df0*/  IMAD R3, R3, R5.reuse, R0.reuse ;  /* 0x0000000503037224 */ /* 0x180fe400078e0200 */
[----:B------:R-:W-:Y:S02]  /*0e00*/  IMAD R5, R12, R5, R0 ;  /* 0x000000050c057224 */ /* 0x000fe400078e0200 */
[----:B------:R-:W-:-:S03]  /*0e10*/  IMAD.IADD R4, R4, 0x1, -R13 ;  /* 0x0000000104047824 */ /* 0x000fc600078e0a0d */
[----:B------:R-:W1:Y:S08]  /*0e20*/  LDC.64 R8, c[0x0][0x3a0] ;  /* 0x0000e800ff087b82 */ /* 0x000e700000000a00 */
[----:B------:R-:W2:Y:S02]  /*0e30*/  LDC.64 R6, c[0x0][0x380] ;  /* 0x0000e000ff067b82 */ /* 0x000ea40000000a00 */
.L_x_14:
[----:B--2---:R-:W-:-:S04]  /*0e40*/  IMAD.WIDE R12, R3, 0x4, R6 ;  /* 0x00000004030c7825 */ /* 0x004fc800078e0206 */
[----:B------:R-:W-:Y:S01]  /*0e50*/  IMAD.WIDE R14, R5, 0x4, R6 ;  /* 0x00000004050e7825 */ /* 0x000fe200078e0206 */
[----:B------:R-:W2:Y:S04]  /*0e60*/  LDG.E.CONSTANT R16, desc[UR4][R12.64] ;  /* 0x000000040c107981 */ /* 0x000ea8000c1e9900 */
[----:B------:R-:W3:Y:S01]  /*0e70*/  LDG.E.CONSTANT R18, desc[UR4][R14.64] ;  /* 0x000000040e127981 */ /* 0x000ee2000c1e9900 */
[----:B------:R-:W-:Y:S01]  /*0e80*/  DSETP.GT.AND P0, PT, R10, RZ, PT ;  /* 0x000000ff0a00722a */ /* 0x000fe20003f04000 */
[----:B------:R-:W-:Y:S01]  /*0e90*/  BSSY.RECONVERGENT B0, `(.L_x_10) ;  /* 0x000001f000007945 */ /* 0x000fe20003800200 */
[----:B------:R-:W-:Y:S01]  /*0ea0*/  IMAD.MOV.U32 R23, RZ, RZ, RZ ;  /* 0x000000ffff177224 */ /* 0x000fe200078e00ff */
[----:B--2---:R-:W2:Y:S08]  /*0eb0*/  F2F.F64.F32 R16, R16 ;  /* 0x0000001000107310 */ /* 0x004eb00000201800 */
[----:B---3--:R-:W3:Y:S03]  /*0ec0*/  F2F.F64.F32 R18, R18 ;  /* 0x0000001200127310 */ /* 0x008ee60000201800 */
[----:B------:R-:W-:Y:S05]  /*0ed0*/  @!P0 BRA `(.L_x_11) ;  /* 0x0000000000688947 */ /* 0x000fea0003800000 */
[----:B------:R-:W4:Y:S01]  /*0ee0*/  MUFU.RCP64H R21, R11 ;  /* 0x0000000b00157308 */ /* 0x000f220000001800 */
[----:B------:R-:W-:Y:S01]  /*0ef0*/  MOV R20, 0x1 ;  /* 0x0000000100147802 */ /* 0x000fe20000000f00 */
[----:B--23--:R-:W-:Y:S01]  /*0f00*/  DADD R26, R16, -R18 ;  /* 0x00000000101a7229 */ /* 0x00cfe20000000812 */
[----:B------:R-:W-:Y:S04]  /*0f10*/  BSSY.RECONVERGENT B1, `(.L_x_12) ;  /* 0x0000012000017945 */ /* 0x000fe80003800200 */
[----:B----4-:R-:W-:-:S08]  /*0f20*/  DFMA R22, R20, -R10, 1 ;  /* 0x3ff000001416742b */ /* 0x010fd0000000080a */
[----:B------:R-:W-:-:S08]  /*0f30*/  DFMA R22, R22, R22, R22 ;  /* 0x000000161616722b */ /* 0x000fd00000000016 */
[----:B------:R-:W-:-:S08]  /*0f40*/  DFMA R22, R20, R22, R20 ;  /* 0x000000161416722b */ /* 0x000fd00000000014 */
[----:B------:R-:W-:-:S08]  /*0f50*/  DFMA R20, R22, -R10, 1 ;  /* 0x3ff000001614742b */ /* 0x000fd0000000080a */
[----:B------:R-:W-:-:S08]  /*0f60*/  DFMA R20, R22, R20, R22 ;  /* 0x000000141614722b */ /* 0x000fd00000000016 */
[----:B------:R-:W-:-:S08]  /*0f70*/  DMUL R22, |R26|, R20 ;  /* 0x000000141a167228 */ /* 0x000fd00000000200 */
[----:B------:R-:W-:-:S08]  /*0f80*/  DFMA R24, R22, -R10, |R26| ;  /* 0x8000000a1618722b */ /* 0x000fd0000000041a */
[----:B------:R-:W-:Y:S02]  /*0f90*/  DFMA R22, R20, R24, R22 ;  /* 0x000000181416722b */ /* 0x000fe40000000016 */
[----:B------:R-:W-:-:S08]  /*0fa0*/  DADD R20, -RZ, |R26| ;  /* 0x00000000ff147229 */ /* 0x000fd0000000051a */
[----:B------:R-:W-:Y:S02]  /*0fb0*/  FFMA R0, RZ, R11, R23 ;  /* 0x0000000bff007223 */ /* 0x000fe40000000017 */
[----:B------:R-:W-:-:S03]  /*0fc0*/  FSETP.GEU.AND P1, PT, |R21|, 6.5827683646048100446e-37, PT ;  /* 0x036000001500780b */ /* 0x000fc60003f2e200 */
[----:B------:R-:W-:-:S13]  /*0fd0*/  FSETP.GT.AND P0, PT, |R0|, 1.469367938527859385e-39, PT ;  /* 0x001000000000780b */ /* 0x000fda0003f04200 */
[----:B------:R-:W-:Y:S05]  /*0fe0*/  @P0 BRA P1, `(.L_x_13) ;  /* 0x0000000000100947 */ /* 0x000fea0000800000 */
[----:B------:R-:W-:Y:S01]  /*0ff0*/  IMAD.MOV.U32 R24, RZ, RZ, R10 ;  /* 0x000000ffff187224 */ /* 0x000fe200078e000a */
[----:B------:R-:W-:Y:S01]  /*1000*/  MOV R0, 0x1030 ;  /* 0x0000103000007802 */ /* 0x000fe20000000f00 */
[----:B------:R-:W-:-:S07]  /*1010*/  IMAD.MOV.U32 R25, RZ, RZ, R11 ;  /* 0x000000ffff197224 */ /* 0x000fce00078e000b */
[----:B01----:R-:W-:Y:S05]  /*1020*/  CALL.REL.NOINC `($__internal_0_$__cuda_sm20_div_rn_f64_full) ;  /* 0x0000000000607944 */ /* 0x003fea0003c00000 */
.L_x_13:
[----:B------:R-:W-:Y:S05]  /*1030*/  BSYNC.RECONVERGENT B1 ;  /* 0x0000000000017941 */ /* 0x000fea0003800200 */
.L_x_12:
[----:B------:R-:W-:-:S06]  /*1040*/  DSETP.GT.AND P0, PT, R22, 1, PT ;  /* 0x3ff000001600742a */ /* 0x000fcc0003f04000 */
[----:B------:R-:W-:Y:S02]  /*1050*/  FSEL R20, R22, RZ, !P0 ;  /* 0x000000ff16147208 */ /* 0x000fe40004000000 */
[----:B------:R-:W-:-:S04]  /*1060*/  FSEL R21, R23, 1.875, !P0 ;  /* 0x3ff0000017157808 */ /* 0x000fc80004000000 */
[----:B------:R4:W2:Y:S03]  /*1070*/  F2F.F32.F64 R23, R20 ;  /* 0x0000001400177310 */ /* 0x0008a60000301000 */
.L_x_11:
[----:B------:R-:W-:Y:S05]  /*1080*/  BSYNC.RECONVERGENT B0 ;  /* 0x0000000000007941 */ /* 0x000fea0003800200 */
.L_x_10:
[----:B------:R-:W-:Y:S01]  /*1090*/  ISETP.NE.AND P0, PT, R4, RZ, PT ;  /* 0x000000ff0400720c */ /* 0x000fe20003f05270 */
[----:B-1--4-:R-:W-:-:S05]  /*10a0*/  IMAD.WIDE R20, R3, 0x4, R8 ;  /* 0x0000000403147825 */ /* 0x012fca00078e0208 */
[----:B--2---:R1:W-:Y:S07]  /*10b0*/  STG.E desc[UR4][R20.64], R23 ;  /* 0x0000001714007986 */ /* 0x0043ee000c101904 */
[----:B------:R-:W-:Y:S05]  /*10c0*/  @!P0 EXIT ;  /* 0x000000000000894d */ /* 0x000fea0003800000 */
[----:B0-----:R-:W-:-:S04]  /*10d0*/  IMAD.WIDE R12, R2, 0x4, R12 ;  /* 0x00000004020c7825 */ /* 0x001fc800078e020c */
[----:B-1----:R-:W-:Y:S02]  /*10e0*/  IMAD.WIDE R20, R2, 0x4, R14 ;  /* 0x0000000402147825 */ /* 0x002fe400078e020e */
[----:B------:R-:W2:Y:S04]  /*10f0*/  LDG.E.CONSTANT R12, desc[UR4][R12.64] ;  /* 0x000000040c0c7981 */ /* 0x000ea8000c1e9900 */
[----:B------:R-:W4:Y:S01]  /*1100*/  LDG.E.CONSTANT R20, desc[UR4][R20.64] ;  /* 0x0000000414147981 */ /* 0x000f22000c1e9900 */
[----:B------:R-:W-:Y:S01]  /*1110*/  IADD3 R4, PT, PT, R4, -0x1, RZ ;  /* 0xffffffff04047810 */ /* 0x000fe20007ffe0ff */
[--C-:B------:R-:W-:Y:S02]  /*1120*/  IMAD.IADD R3, R3, 0x1, R2.reuse ;  /* 0x0000000103037824 */ /* 0x100fe400078e0202 */
[----:B------:R-:W-:Y:S01]  /*1130*/  IMAD.IADD R5, R5, 0x1, R2 ;  /* 0x0000000105057824 */ /* 0x000fe200078e0202 */
[----:B--2---:R-:W0:Y:S08]  /*1140*/  F2F.F64.F32 R14, R12 ;  /* 0x0000000c000e7310 */ /* 0x004e300000201800 */
[----:B----4-:R-:W3:Y:S01]  /*1150*/  F2F.F64.F32 R22, R20 ;  /* 0x0000001400167310 */ /* 0x010ee20000201800 */
[----:B0-----:R-:W-:-:S02]  /*1160*/  DADD R14, -R16, R14 ;  /* 0x00000000100e7229 */ /* 0x001fc4000000010e */
[----:B---3--:R-:W-:-:S06]  /*1170*/  DADD R22, -R18, R22 ;  /* 0x0000000012167229 */ /* 0x008fcc0000000116 */
[----:B------:R-:W-:-:S08]  /*1180*/  DADD R10, |R14|, R10 ;  /* 0x000000000e0a7229 */ /* 0x000fd0000000020a */
[----:B------:R-:W-:Y:S01]  /*1190*/  DADD R10, -|R22|, R10 ;  /* 0x00000000160a7229 */ /* 0x000fe2000000030a */
[----:B------:R-:W-:Y:S10]  /*11a0*/  BRA `(.L_x_14) ;  /* 0xfffffffc00247947 */ /* 0x000ff4000383ffff */
        .weak           $__internal_0_$__cuda_sm20_div_rn_f64_full
        .type           $__internal_0_$__cuda_sm20_div_rn_f64_full,@function
        .size           $__internal_0_$__cuda_sm20_div_rn_f64_full,(.L_x_84 - $__internal_0_$__cuda_sm20_div_rn_f64_full)
$__internal_0_$__cuda_sm20_div_rn_f64_full:
[----:B------:R-:W-:Y:S01]  /*11b0*/  FSETP.GEU.AND P2, PT, |R21|, 1.469367938527859385e-39, PT ;  /* 0x001000001500780b */ /* 0x000fe20003f4e200 */
[----:B------:R-:W-:Y:S01]  /*11c0*/  IMAD.MOV.U32 R35, RZ, RZ, 0x1ca00000 ;  /* 0x1ca00000ff237424 */ /* 0x000fe200078e00ff */
[C---:B------:R-:W-:Y:S01]  /*11d0*/  FSETP.GEU.AND P0, PT, |R25|.reuse, 1.469367938527859385e-39, PT ;  /* 0x001000001900780b */ /* 0x040fe20003f0e200 */
[----:B------:R-:W-:Y:S01]  /*11e0*/  IMAD.MOV.U32 R26, RZ, RZ, R20 ;  /* 0x000000ffff1a7224 */ /* 0x000fe200078e0014 */
[----:B------:R-:W-:Y:S01]  /*11f0*/  LOP3.LUT R22, R25, 0x800fffff, RZ, 0xc0, !PT ;  /* 0x800fffff19167812 */ /* 0x000fe200078ec0ff */
[----:B------:R-:W-:Y:S01]  /*1200*/  IMAD.MOV.U32 R28, RZ, RZ, 0x1 ;  /* 0x00000001ff1c7424 */ /* 0x000fe200078e00ff */
[----:B------:R-:W-:Y:S01]  /*1210*/  LOP3.LUT R34, R21, 0x7ff00000, RZ, 0xc0, !PT ;  /* 0x7ff0000015227812 */ /* 0x000fe200078ec0ff */
[----:B------:R-:W-:Y:S01]  /*1220*/  BSSY.RECONVERGENT B2, `(.L_x_15) ;  /* 0x0000050000027945 */ /* 0x000fe20003800200 */
[----:B------:R-:W-:Y:S02]  /*1230*/  LOP3.LUT R23, R22, 0x3ff00000, RZ, 0xfc, !PT ;  /* 0x3ff0000016177812 */ /* 0x000fe400078efcff */
[----:B------:R-:W-:-:S02]  /*1240*/  MOV R22, R24 ;  /* 0x0000001800167202 */ /* 0x000fc40000000f00 */
[C---:B------:R-:W-:Y:S02]  /*1250*/  LOP3.LUT R37, R25.reuse, 0x7ff00000, RZ, 0xc0, !PT ;  /* 0x7ff0000019257812 */ /* 0x040fe400078ec0ff */
[----:B------:R-:W-:Y:S01]  /*1260*/  @!P2 LOP3.LUT R27, R25, 0x7ff00000, RZ, 0xc0, !PT ;  /* 0x7ff00000191ba812 */ /* 0x000fe200078ec0ff */
[----:B------:R-:W-:Y:S01]  /*1270*/  @!P0 DMUL R22, R24, 8.98846567431157953865e+307 ;  /* 0x7fe0000018168828 */ /* 0x000fe20000000000 */
[C---:B------:R-:W-:Y:S02]  /*1280*/  ISETP.GE.U32.AND P1, PT, R34.reuse, R37, PT ;  /* 0x000000252200720c */ /* 0x040fe40003f26070 */
[----:B------:R-:W-:Y:S02]  /*1290*/  @!P2 ISETP.GE.U32.AND P3, PT, R34, R27, PT ;  /* 0x0000001b2200a20c */ /* 0x000fe40003f66070 */
[C---:B------:R-:W-:Y:S01]  /*12a0*/  SEL R27, R35.reuse, 0x63400000, !P1 ;  /* 0x63400000231b7807 */ /* 0x040fe20004800000 */
[----:B------:R-:W0:Y:S01]  /*12b0*/  MUFU.RCP64H R29, R23 ;  /* 0x00000017001d7308 */ /* 0x000e220000001800 */
[----:B------:R-:W-:-:S02]  /*12c0*/  @!P2 SEL R31, R35, 0x63400000, !P3 ;  /* 0x63400000231fa807 */ /* 0x000fc40005800000 */
[--C-:B------:R-:W-:Y:S02]  /*12d0*/  LOP3.LUT R27, R27, 0x800fffff, R21.reuse, 0xf8, !PT ;  /* 0x800fffff1b1b7812 */ /* 0x100fe400078ef815 */
[----:B------:R-:W-:Y:S02]  /*12e0*/  @!P2 LOP3.LUT R31, R31, 0x80000000, R21, 0xf8, !PT ;  /* 0x800000001f1fa812 */ /* 0x000fe400078ef815 */
[----:B------:R-:W-:Y:S02]  /*12f0*/  @!P2 MOV R30, RZ ;  /* 0x000000ff001ea202 */ /* 0x000fe40000000f00 */
[----:B------:R-:W-:Y:S02]  /*1300*/  @!P2 LOP3.LUT R31, R31, 0x100000, RZ, 0xfc, !PT ;  /* 0x001000001f1fa812 */ /* 0x000fe400078efcff */
[----:B------:R-:W-:-:S04]  /*1310*/  @!P0 LOP3.LUT R37, R23, 0x7ff00000, RZ, 0xc0, !PT ;  /* 0x7ff0000017258812 */ /* 0x000fc800078ec0ff */
[----:B------:R-:W-:Y:S02]  /*1320*/  @!P2 DFMA R26, R26, 2, -R30 ;  /* 0x400000001a1aa82b */ /* 0x000fe4000000081e */
[----:B0-----:R-:W-:-:S08]  /*1330*/  DFMA R30, R28, -R22, 1 ;  /* 0x3ff000001c1e742b */ /* 0x001fd00000000816 */
[----:B------:R-:W-:-:S08]  /*1340*/  DFMA R30, R30, R30, R30 ;  /* 0x0000001e1e1e722b */ /* 0x000fd0000000001e */
[----:B------:R-:W-:-:S08]  /*1350*/  DFMA R30, R28, R30, R28 ;  /* 0x0000001e1c1e722b */ /* 0x000fd0000000001c */
[----:B------:R-:W-:-:S08]  /*1360*/  DFMA R28, R30, -R22, 1 ;  /* 0x3ff000001e1c742b */ /* 0x000fd00000000816 */
[----:B------:R-:W-:-:S08]  /*1370*/  DFMA R28, R30, R28, R30 ;  /* 0x0000001c1e1c722b */ /* 0x000fd0000000001e */
[----:B------:R-:W-:-:S08]  /*1380*/  DMUL R30, R28, R26 ;  /* 0x0000001a1c1e7228 */ /* 0x000fd00000000000 */
[----:B------:R-:W-:-:S08]  /*1390*/  DFMA R32, R30, -R22, R26 ;  /* 0x800000161e20722b */ /* 0x000fd0000000001a */
[----:B------:R-:W-:Y:S01]  /*13a0*/  DFMA R32, R28, R32, R30 ;  /* 0x000000201c20722b */ /* 0x000fe2000000001e */
[----:B------:R-:W-:Y:S01]  /*13b0*/  IMAD.MOV.U32 R30, RZ, RZ, R34 ;  /* 0x000000ffff1e7224 */ /* 0x000fe200078e0022 */
[----:B------:R-:W-:-:S04]  /*13c0*/  @!P2 LOP3.LUT R30, R27, 0x7ff00000, RZ, 0xc0, !PT ;  /* 0x7ff000001b1ea812 */ /* 0x000fc800078ec0ff */
[----:B------:R-:W-:-:S04]  /*13d0*/  IADD3 R28, PT, PT, R30, -0x1, RZ ;  /* 0xffffffff1e1c7810 */ /* 0x000fc80007ffe0ff */
[----:B------:R-:W-:Y:S01]  /*13e0*/  ISETP.GT.U32.AND P0, PT, R28, 0x7feffffe, PT ;  /* 0x7feffffe1c00780c */ /* 0x000fe20003f04070 */
[----:B------:R-:W-:-:S05]  /*13f0*/  VIADD R28, R37, 0xffffffff ;  /* 0xffffffff251c7836 */ /* 0x000fca0000000000 */
[----:B------:R-:W-:-:S13]  /*1400*/  ISETP.GT.U32.OR P0, PT, R28, 0x7feffffe, P0 ;  /* 0x7feffffe1c00780c */ /* 0x000fda0000704470 */
[----:B------:R-:W-:Y:S05]  /*1410*/  @P0 BRA `(.L_x_16) ;  /* 0x00000000006c0947 */ /* 0x000fea0003800000 */
[----:B------:R-:W-:-:S04]  /*1420*/  LOP3.LUT R21, R25, 0x7ff00000, RZ, 0xc0, !PT ;  /* 0x7ff0000019157812 */ /* 0x000fc800078ec0ff */
[CC--:B------:R-:W-:Y:S02]  /*1430*/  VIADDMNMX R20, R34.reuse, -R21.reuse, 0xb9600000, !PT ;  /* 0xb960000022147446 */ /* 0x0c0fe40007800915 */
[----:B------:R-:W-:Y:S02]  /*1440*/  ISETP.GE.U32.AND P0, PT, R34, R21, PT ;  /* 0x000000152200720c */ /* 0x000fe40003f06070 */
[----:B------:R-:W-:Y:S02]  /*1450*/  VIMNMX R20, PT, PT, R20, 0x46a00000, PT ;  /* 0x46a0000014147848 */ /* 0x000fe40003fe0100 */
[----:B------:R-:W-:-:S05]  /*1460*/  SEL R35, R35, 0x63400000, !P0 ;  /* 0x6340000023237807 */ /* 0x000fca0004000000 */
[----:B------:R-:W-:Y:S02]  /*1470*/  IMAD.IADD R30, R20, 0x1, -R35 ;  /* 0x00000001141e7824 */ /* 0x000fe400078e0a23 */
[----:B------:R-:W-:-:S03]  /*1480*/  IMAD.MOV.U32 R20, RZ, RZ, RZ ;  /* 0x000000ffff147224 */ /* 0x000fc600078e00ff */
[----:B------:R-:W-:-:S06]  /*1490*/  IADD3 R21, PT, PT, R30, 0x7fe00000, RZ ;  /* 0x7fe000001e157810 */ /* 0x000fcc0007ffe0ff */
[----:B------:R-:W-:-:S10]  /*14a0*/  DMUL R28, R32, R20 ;  /* 0x00000014201c7228 */ /* 0x000fd40000000000 */
[----:B------:R-:W-:-:S13]  /*14b0*/  FSETP.GTU.AND P0, PT, |R29|, 1.469367938527859385e-39, PT ;  /* 0x001000001d00780b */ /* 0x000fda0003f0c200 */
[----:B------:R-:W-:Y:S05]  /*14c0*/  @P0 BRA `(.L_x_17) ;  /* 0x0000000000940947 */ /* 0x000fea0003800000 */
[----:B------:R-:W-:-:S06]  /*14d0*/  DFMA R22, R32, -R22, R26 ;  /* 0x800000162016722b */ /* 0x000fcc000000001a */
[----:B------:R-:W-:-:S04]  /*14e0*/  IMAD.MOV.U32 R22, RZ, RZ, RZ ;  /* 0x000000ffff167224 */ /* 0x000fc800078e00ff */
[C---:B------:R-:W-:Y:S02]  /*14f0*/  FSETP.NEU.AND P0, PT, R23.reuse, RZ, PT ;  /* 0x000000ff1700720b */ /* 0x040fe40003f0d000 */
[----:B------:R-:W-:-:S04]  /*1500*/  LOP3.LUT R25, R23, 0x80000000, R25, 0x48, !PT ;  /* 0x8000000017197812 */ /* 0x000fc800078e4819 */
[----:B------:R-:W-:-:S07]  /*1510*/  LOP3.LUT R23, R25, R21, RZ, 0xfc, !PT ;  /* 0x0000001519177212 */ /* 0x000fce00078efcff */
[----:B------:R-:W-:Y:S05]  /*1520*/  @!P0 BRA `(.L_x_17) ;  /* 0x00000000007c8947 */ /* 0x000fea0003800000 */
[----:B------:R-:W-:Y:S01]  /*1530*/  IADD3 R21, PT, PT, -R30, RZ, RZ ;  /* 0x000000ff1e157210 */ /* 0x000fe20007ffe1ff */
[----:B------:R-:W-:Y:S01]  /*1540*/  IMAD.MOV.U32 R20, RZ, RZ, RZ ;  /* 0x000000ffff147224 */ /* 0x000fe200078e00ff */
[----:B------:R-:W-:-:S05]  /*1550*/  DMUL.RP R22, R32, R22 ;  /* 0x0000001620167228 */ /* 0x000fca0000008000 */
[----:B------:R-:W-:-:S05]  /*1560*/  DFMA R20, R28, -R20, R32 ;  /* 0x800000141c14722b */ /* 0x000fca0000000020 */
[----:B------:R-:W-:Y:S02]  /*1570*/  LOP3.LUT R25, R23, R25, RZ, 0x3c, !PT ;  /* 0x0000001917197212 */ /* 0x000fe400078e3cff */
[----:B------:R-:W-:-:S04]  /*1580*/  IADD3 R20, PT, PT, -R30, -0x43300000, RZ ;  /* 0xbcd000001e147810 */ /* 0x000fc80007ffe1ff */
[----:B------:R-:W-:-:S04]  /*1590*/  FSETP.NEU.AND P0, PT, |R21|, R20, PT ;  /* 0x000000141500720b */ /* 0x000fc80003f0d200 */
[----:B------:R-:W-:Y:S02]  /*15a0*/  FSEL R28, R22, R28, !P0 ;  /* 0x0000001c161c7208 */ /* 0x000fe40004000000 */
[----:B------:R-:W-:Y:S01]  /*15b0*/  FSEL R29, R25, R29, !P0 ;  /* 0x0000001d191d7208 */ /* 0x000fe20004000000 */
[----:B------:R-:W-:Y:S06]  /*15c0*/  BRA `(.L_x_17) ;  /* 0x0000000000547947 */ /* 0x000fec0003800000 */
.L_x_16:
[----:B------:R-:W-:-:S14]  /*15d0*/  DSETP.NAN.AND P0, PT, R20, R20, PT ;  /* 0x000000141400722a */ /* 0x000fdc0003f08000 */
[----:B------:R-:W-:Y:S05]  /*15e0*/  @P0 BRA `(.L_x_18) ;  /* 0x0000000000440947 */ /* 0x000fea0003800000 */
[----:B------:R-:W-:-:S14]  /*15f0*/  DSETP.NAN.AND P0, PT, R24, R24, PT ;  /* 0x000000181800722a */ /* 0x000fdc0003f08000 */
[----:B------:R-:W-:Y:S05]  /*1600*/  @P0 BRA `(.L_x_19) ;  /* 0x0000000000300947 */ /* 0x000fea0003800000 */
[----:B------:R-:W-:Y:S01]  /*1610*/  ISETP.NE.AND P0, PT, R30, R37, PT ;  /* 0x000000251e00720c */ /* 0x000fe20003f05270 */
[----:B------:R-:W-:Y:S01]  /*1620*/  IMAD.MOV.U32 R28, RZ, RZ, 0x0 ;  /* 0x00000000ff1c7424 */ /* 0x000fe200078e00ff */
[----:B------:R-:W-:-:S11]  /*1630*/  MOV R29, 0xfff80000 ;  /* 0xfff80000001d7802 */ /* 0x000fd60000000f00 */
[----:B------:R-:W-:Y:S05]  /*1640*/  @!P0 BRA `(.L_x_17) ;  /* 0x0000000000348947 */ /* 0x000fea0003800000 */
[----:B------:R-:W-:Y:S02]  /*1650*/  ISETP.NE.AND P0, PT, R30, 0x7ff00000, PT ;  /* 0x7ff000001e00780c */ /* 0x000fe40003f05270 */
[----:B------:R-:W-:Y:S02]  /*1660*/  LOP3.LUT R29, R21, 0x80000000, R25, 0x48, !PT ;  /* 0x80000000151d7812 */ /* 0x000fe400078e4819 */
[----:B------:R-:W-:-:S13]  /*1670*/  ISETP.EQ.OR P0, PT, R37, RZ, !P0 ;  /* 0x000000ff2500720c */ /* 0x000fda0004702670 */
[----:B------:R-:W-:Y:S01]  /*1680*/  @P0 LOP3.LUT R20, R29, 0x7ff00000, RZ, 0xfc, !PT ;  /* 0x7ff000001d140812 */ /* 0x000fe200078efcff */
[----:B------:R-:W-:Y:S02]  /*1690*/  @!P0 IMAD.MOV.U32 R28, RZ, RZ, RZ ;  /* 0x000000ffff1c8224 */ /* 0x000fe400078e00ff */
[----:B------:R-:W-:Y:S01]  /*16a0*/  @P0 IMAD.MOV.U32 R28, RZ, RZ, RZ ;  /* 0x000000ffff1c0224 */ /* 0x000fe200078e00ff */
[----:B------:R-:W-:Y:S01]  /*16b0*/  @P0 MOV R29, R20 ;  /* 0x00000014001d0202 */ /* 0x000fe20000000f00 */
[----:B------:R-:W-:Y:S06]  /*16c0*/  BRA `(.L_x_17) ;  /* 0x0000000000147947 */ /* 0x000fec0003800000 */
.L_x_19:
[----:B------:R-:W-:Y:S01]  /*16d0*/  LOP3.LUT R29, R25, 0x80000, RZ, 0xfc, !PT ;  /* 0x00080000191d7812 */ /* 0x000fe200078efcff */
[----:B------:R-:W-:Y:S01]  /*16e0*/  IMAD.MOV.U32 R28, RZ, RZ, R24 ;  /* 0x000000ffff1c7224 */ /* 0x000fe200078e0018 */
[----:B------:R-:W-:Y:S06]  /*16f0*/  BRA `(.L_x_17) ;  /* 0x0000000000087947 */ /* 0x000fec0003800000 */
.L_x_18:
[----:B------:R-:W-:Y:S01]  /*1700*/  LOP3.LUT R29, R21, 0x80000, RZ, 0xfc, !PT ;  /* 0x00080000151d7812 */ /* 0x000fe200078efcff */
[----:B------:R-:W-:-:S07]  /*1710*/  IMAD.MOV.U32 R28, RZ, RZ, R20 ;  /* 0x000000ffff1c7224 */ /* 0x000fce00078e0014 */
.L_x_17:
[----:B------:R-:W-:Y:S05]  /*1720*/  BSYNC.RECONVERGENT B2 ;  /* 0x0000000000027941 */ /* 0x000fea0003800200 */
.L_x_15:
[----:B------:R-:W-:Y:S02]  /*1730*/  HFMA2 R21, -RZ, RZ, 0, 0 ;  /* 0x00000000ff157431 */ /* 0x000fe400000001ff */
[----:B------:R-:W-:Y:S01]  /*1740*/  IMAD.MOV.U32 R20, RZ, RZ, R0 ;  /* 0x000000ffff147224 */ /* 0x000fe200078e0000 */
[----:B------:R-:W-:Y:S01]  /*1750*/  MOV R22, R28 ;  /* 0x0000001c00167202 */ /* 0x000fe20000000f00 */
[----:B------:R-:W-:Y:S02]  /*1760*/  IMAD.MOV.U32 R23, RZ, RZ, R29 ;  /* 0x000000ffff177224 */ /* 0x000fe400078e001d */
[----:B------:R-:W-:Y:S05]  /*1770*/  RET.REL.NODEC R20 `(er_many_series_one_param_time_major_f32) ;  /* 0xffffffe814207950 */ /* 0x000fea0003c3ffff */
.L_x_20:
[----:B------:R-:W-:-:S00]  /*1780*/  BRA `(.L_x_20) ;  /* 0xfffffffc00fc7947 */ /* 0x000fc0000383ffff */
[----:B------:R-:W-:-:S00]  /*1790*/  NOP ;  /* 0x0000000000007918 */ /* 0x000fc00000000000 */
        /* <DEDUP_REMOVED lines=14> */
.L_x_84:


//--------------------- .text.er_batch_f64        --------------------------
	.section	.text.er_batch_f64,"ax",@progbits
	.align	128
        .global         er_batch_f64
        .type           er_batch_f64,@function
        .size           er_batch_f64,(.L_x_85 - er_batch_f64)
        .other          er_batch_f64,@"STO_CUDA_ENTRY STV_DEFAULT"
er_batch_f64:
.text.er_batch_f64:
[----:B------:R-:W-:Y:S01]  /*0000*/  LDC R1, c[0x0][0x37c] ;  /* 0x0000df00ff017b82 */ /* 0x000fe20000000800 */
[----:B------:R-:W0:Y:S07]  /*0010*/  S2R R3, SR_TID.X ;  /* 0x0000000000037919 */ /* 0x000e2e0000002100 */
[----:B------:R-:W0:Y:S01]  /*0020*/  S2UR UR4, SR_CTAID.X ;  /* 0x00000000000479c3 */ /* 0x000e220000002500 */
[----:B------:R-:W1:Y:S01]  /*0030*/  LDCU UR5, c[0x0][0x398] ;  /* 0x00007300ff0577ac */ /* 0x000e620008000800 */
[----:B------:R-:W2:Y:S06]  /*0040*/  LDCU UR8, c[0x0][0x38c] ;  /* 0x00007180ff0877ac */ /* 0x000eac0008000800 */
[----:B------:R-:W0:Y:S01]  /*0050*/  LDC R4, c[0x0][0x360] ;  /* 0x0000d800ff047b82 */ /* 0x000e220000000800 */
[----:B--2---:R-:W-:-:S02]  /*0060*/  IMAD.U32 R0, RZ, RZ, UR8 ;  /* 0x00000008ff007e24 */ /* 0x004fc4000f8e00ff */
[----:B0-----:R-:W-:-:S05]  /*0070*/  IMAD R4, R4, UR4, R3 ;  /* 0x0000000404047c24 */ /* 0x001fca000f8e0203 */
[----:B-1----:R-:W-:-:S13]  /*0080*/  ISETP.GE.AND P0, PT, R4, UR5, PT ;  /* 0x0000000504007c0c */ /* 0x002fda000bf06270 */
[----:B------:R-:W-:Y:S05]  /*0090*/  @P0 EXIT ;  /* 0x000000000000094d */ /* 0x000fea0003800000 */
[----:B------:R-:W0:Y:S01]  /*00a0*/  LDC.64 R6, c[0x0][0x390] ;  /* 0x0000e400ff067b82 */ /* 0x000e220000000a00 */
[----:B------:R-:W1:Y:S07]  /*00b0*/  LDCU.64 UR6, c[0x0][0x358] ;  /* 0x00006b00ff0677ac */ /* 0x000e6e0008000a00 */
[----:B------:R-:W2:Y:S01]  /*00c0*/  LDC R3, c[0x0][0x388] ;  /* 0x0000e200ff037b82 */ /* 0x000ea20000000800 */
[----:B0-----:R-:W-:-:S05]  /*00d0*/  IMAD.WIDE R6, R4, 0x4, R6 ;  /* 0x0000000404067825 */ /* 0x001fca00078e0206 */
[----:B-1----:R0:W5:Y:S01]  /*00e0*/  LDG.E.CONSTANT R2, desc[UR6][R6.64] ;  /* 0x0000000606027981 */ /* 0x002162000c1e9900 */
[----:B--2---:R-:W-:Y:S01]  /*00f0*/  ISETP.GE.AND P0, PT, R3, 0x1, PT ;  /* 0x000000010300780c */ /* 0x004fe20003f06270 */
[----:B------:R-:W-:-:S12]  /*0100*/  IMAD R4, R4, R3, RZ ;  /* 0x0000000304047224 */ /* 0x000fd800078e02ff */
[----:B0-----:R-:W-:Y:S05]  /*0110*/  @!P0 BRA `(.L_x_21) ;  /* 0x0000000000e88947 */ /* 0x001fea0003800000 */
[C---:B------:R-:W-:Y:S01]  /*0120*/  ISETP.GE.U32.AND P0, PT, R3.reuse, 0x8, PT ;  /* 0x000000080300780c */ /* 0x040fe20003f06070 */
[----:B------:R-:W-:Y:S01]  /*0130*/  IMAD.MOV.U32 R5, RZ, RZ, RZ ;  /* 0x000000ffff057224 */ /* 0x000fe200078e00ff */
[----:B------:R-:W-:-:S04]  /*0140*/  LOP3.LUT R12, R3, 0x7, RZ, 0xc0, !PT ;  /* 0x00000007030c7812 */ /* 0x000fc800078ec0ff */
[----:B------:R-:W-:-:S07]  /*0150*/  ISETP.NE.AND P1, PT, R12, RZ, PT ;  /* 0x000000ff0c00720c */ /* 0x000fce0003f25270 */
[----:B------:R-:W-:Y:S06]  /*0160*/  @!P0 BRA `(.L_x_22) ;  /* 0x0000000000588947 */ /* 0x000fec0003800000 */
[----:B------:R-:W0:Y:S01]  /*0170*/  LDCU.64 UR4, c[0x0][0x3a0] ;  /* 0x00007400ff0477ac */ /* 0x000e220008000a00 */
[----:B------:R-:W-:Y:S01]  /*0180*/  LOP3.LUT R5, R3, 0x7ffffff8, RZ, 0xc0, !PT ;  /* 0x7ffffff803057812 */ /* 0x000fe200078ec0ff */
[----:B------:R-:W-:Y:S02]  /*0190*/  IMAD.MOV.U32 R11, RZ, RZ, R4 ;  /* 0x000000ffff0b7224 */ /* 0x000fe400078e0004 */
[----:B------:R-:W-:Y:S02]  /*01a0*/  IMAD.MOV.U32 R13, RZ, RZ, 0x7fc00000 ;  /* 0x7fc00000ff0d7424 */ /* 0x000fe400078e00ff */
[----:B------:R-:W-:Y:S01]  /*01b0*/  IMAD.MOV R10, RZ, RZ, -R5 ;  /* 0x000000ffff0a7224 */ /* 0x000fe200078e0a05 */
[----:B0-----:R-:W-:-:S04]  /*01c0*/  UIADD3 UR4, UP0, UPT, UR4, 0x10, URZ ;  /* 0x0000001004047890 */ /* 0x001fc8000ff1e0ff */
[----:B------:R-:W-:Y:S02]  /*01d0*/  UIADD3.X UR5, UPT, UPT, URZ, UR5, URZ, UP0, !UPT ;  /* 0x00000005ff057290 */ /* 0x000fe400087fe4ff */
[----:B------:R-:W-:-:S04]  /*01e0*/  IMAD.U32 R8, RZ, RZ, UR4 ;  /* 0x00000004ff087e24 */ /* 0x000fc8000f8e00ff */
[----:B------:R-:W-:-:S07]  /*01f0*/  MOV R9, UR5 ;  /* 0x0000000500097c02 */ /* 0x000fce0008000f00 */
.L_x_23:
[----:B0-----:R-:W-:-:S04]  /*0200*/  IMAD.WIDE R6, R11, 0x4, R8 ;  /* 0x000000040b067825 */ /* 0x001fc800078e0208 */
[----:B------:R-:W-:Y:S01]  /*0210*/  VIADD R10, R10, 0x8 ;  /* 0x000000080a0a7836 */ /* 0x000fe20000000000 */
[----:B------:R0:W-:Y:S01]  /*0220*/  STG.E desc[UR6][R6.64+-0x10], R13 ;  /* 0xfffff00d06007986 */ /* 0x0001e2000c101906 */
[----:B------:R-:W-:-:S03]  /*0230*/  VIADD R11, R11, 0x8 ;  /* 0x000000080b0b7836 */ /* 0x000fc60000000000 */
[----:B------:R0:W-:Y:S01]  /*0240*/  STG.E desc[UR6][R6.64+-0xc], R13 ;  /* 0xfffff40d06007986 */ /* 0x0001e2000c101906 */
[----:B------:R-:W-:-:S03]  /*0250*/  ISETP.NE.AND P0, PT, R10, RZ, PT ;  /* 0x000000ff0a00720c */ /* 0x000fc60003f05270 */
[----:B------:R0:W-:Y:S04]  /*0260*/  STG.E desc[UR6][R6.64+-0x8], R13 ;  /* 0xfffff80d06007986 */ /* 0x0001e8000c101906 */
[----:B------:R0:W-:Y:S04]  /*0270*/  STG.E desc[UR6][R6.64+-0x4], R13 ;  /* 0xfffffc0d06007986 */ /* 0x0001e8000c101906 */
[----:B------:R0:W-:Y:S04]  /*0280*/  STG.E desc[UR6][R6.64], R13 ;  /* 0x0000000d06007986 */ /* 0x0001e8000c101906 */
[----:B------:R0:W-:Y:S04]  /*0290*/  STG.E desc[UR6][R6.64+0x4], R13 ;  /* 0x0000040d06007986 */ /* 0x0001e8000c101906 */
[----:B------:R0:W-:Y:S04]  /*02a0*/  STG.E desc[UR6][R6.64+0x8], R13 ;  /* 0x0000080d06007986 */ /* 0x0001e8000c101906 */
[----:B------:R0:W-:Y:S01]  /*02b0*/  STG.E desc[UR6][R6.64+0xc], R13 ;  /* 0x00000c0d06007986 */ /* 0x0001e2000c101906 */
[----:B------:R-:W-:Y:S05]  /*02c0*/  @P0 BRA `(.L_x_23) ;  /* 0xfffffffc00cc0947 */ /* 0x000fea000383ffff */
.L_x_22:
[----:B------:R-:W-:Y:S05]  /*02d0*/  @!P1 BRA `(.L_x_21) ;  /* 0x0000000000789947 */ /* 0x000fea0003800000 */
[----:B------:R-:W-:Y:S02]  /*02e0*/  ISETP.GE.U32.AND P0, PT, R12, 0x4, PT ;  /* 0x000000040c00780c */ /* 0x000fe40003f06070 */
[----:B------:R-:W-:-:S04]  /*02f0*/  LOP3.LUT R10, R3, 0x3, RZ, 0xc0, !PT ;  /* 0x00000003030a7812 */ /* 0x000fc800078ec0ff */
[----:B------:R-:W-:-:S07]  /*0300*/  ISETP.NE.AND P1, PT, R10, RZ, PT ;  /* 0x000000ff0a00720c */ /* 0x000fce0003f25270 */
[----:B------:R-:W-:Y:S06]  /*0310*/  @!P0 BRA `(.L_x_24) ;  /* 0x0000000000248947 */ /* 0x000fec0003800000 */
[----:B0-----:R-:W0:Y:S01]  /*0320*/  LDC.64 R6, c[0x0][0x3a0] ;  /* 0x0000e800ff067b82 */ /* 0x001e220000000a00 */
[----:B------:R-:W-:Y:S02]  /*0330*/  IMAD.IADD R9, R4, 0x1, R5 ;  /* 0x0000000104097824 */ /* 0x000fe400078e0205 */
[----:B------:R-:W-:Y:S02]  /*0340*/  IMAD.MOV.U32 R11, RZ, RZ, 0x7fc00000 ;  /* 0x7fc00000ff0b7424 */ /* 0x000fe400078e00ff */
[----:B------:R-:W-:Y:S02]  /*0350*/  VIADD R5, R5, 0x4 ;  /* 0x0000000405057836 */ /* 0x000fe40000000000 */
[----:B0-----:R-:W-:-:S05]  /*0360*/  IMAD.WIDE R6, R9, 0x4, R6 ;  /* 0x0000000409067825 */ /* 0x001fca00078e0206 */
[----:B------:R1:W-:Y:S04]  /*0370*/  STG.E desc[UR6][R6.64], R11 ;  /* 0x0000000b06007986 */ /* 0x0003e8000c101906 */
[----:B------:R1:W-:Y:S04]  /*0380*/  STG.E desc[UR6][R6.64+0x4], R11 ;  /* 0x0000040b06007986 */ /* 0x0003e8000c101906 */
[----:B------:R1:W-:Y:S04]  /*0390*/  STG.E desc[UR6][R6.64+0x8], R11 ;  /* 0x0000080b06007986 */ /* 0x0003e8000c101906 */
[----:B------:R1:W-:Y:S02]  /*03a0*/  STG.E desc[UR6][R6.64+0xc], R11 ;  /* 0x00000c0b06007986 */ /* 0x0003e4000c101906 */
.L_x_24:
[----:B------:R-:W-:Y:S05]  /*03b0*/  @!P1 BRA `(.L_x_21) ;  /* 0x0000000000409947 */ /* 0x000fea0003800000 */
[----:B01----:R-:W-:Y:S02]  /*03c0*/  LOP3.LUT R6, R3, 0x1, RZ, 0xc0, !PT ;  /* 0x0000000103067812 */ /* 0x003fe400078ec0ff */
[----:B------:R-:W-:Y:S02]  /*03d0*/  ISETP.NE.AND P0, PT, R10, 0x1, PT ;  /* 0x000000010a00780c */ /* 0x000fe40003f05270 */
[----:B------:R-:W-:-:S13]  /*03e0*/  ISETP.NE.U32.AND P1, PT, R6, 0x1, PT ;  /* 0x000000010600780c */ /* 0x000fda0003f25070 */
[----:B------:R-:W0:Y:S01]  /*03f0*/  @!P1 LDC.64 R8, c[0x0][0x3a0] ;  /* 0x0000e800ff089b82 */ /* 0x000e220000000a00 */
[----:B------:R-:W-:Y:S05]  /*0400*/  @!P0 BRA `(.L_x_25) ;  /* 0x00000000001c8947 */ /* 0x000fea0003800000 */
[----:B------:R-:W1:Y:S01]  /*0410*/  LDC.64 R6, c[0x0][0x3a0] ;  /* 0x0000e800ff067b82 */ /* 0x000e620000000a00 */
[----:B------:R-:W-:Y:S01]  /*0420*/  IMAD.IADD R11, R4, 0x1, R5 ;  /* 0x00000001040b7824 */ /* 0x000fe200078e0205 */
[----:B------:R-:W-:Y:S01]  /*0430*/  MOV R13, 0x7fc00000 ;  /* 0x7fc00000000d7802 */ /* 0x000fe20000000f00 */
[----:B------:R-:W-:Y:S02]  /*0440*/  VIADD R5, R5, 0x2 ;  /* 0x0000000205057836 */ /* 0x000fe40000000000 */
[----:B-1----:R-:W-:-:S05]  /*0450*/  IMAD.WIDE R6, R11, 0x4, R6 ;  /* 0x000000040b067825 */ /* 0x002fca00078e0206 */
[----:B------:R1:W-:Y:S04]  /*0460*/  STG.E desc[UR6][R6.64], R13 ;  /* 0x0000000d06007986 */ /* 0x0003e8000c101906 */
[----:B------:R1:W-:Y:S02]  /*0470*/  STG.E desc[UR6][R6.64+0x4], R13 ;  /* 0x0000040d06007986 */ /* 0x0003e4000c101906 */
.L_x_25:
[----:B-1----:R-:W-:Y:S02]  /*0480*/  @!P1 IMAD.IADD R7, R4, 0x1, R5 ;  /* 0x0000000104079824 */ /* 0x002fe400078e0205 */
[----:B------:R-:W-:Y:S02]  /*0490*/  @!P1 IMAD.MOV.U32 R5, RZ, RZ, 0x7fc00000 ;  /* 0x7fc00000ff059424 */ /* 0x000fe400078e00ff */
[----:B0-----:R-:W-:-:S05]  /*04a0*/  @!P1 IMAD.WIDE R6, R7, 0x4, R8 ;  /* 0x0000000407069825 */ /* 0x001fca00078e0208 */
[----:B------:R2:W-:Y:S02]  /*04b0*/  @!P1 STG.E desc[UR6][R6.64], R5 ;  /* 0x0000000506009986 */ /* 0x0005e4000c101906 */
.L_x_21:
[----:B-----5:R-:W-:-:S04]  /*04c0*/  ISETP.GT.AND P0, PT, R2, R3, PT ;  /* 0x000000030200720c */ /* 0x020fc80003f04270 */
[----:B------:R-:W-:-:S13]  /*04d0*/  ISETP.LT.OR P0, PT, R2, 0x1, P0 ;  /* 0x000000010200780c */ /* 0x000fda0000701670 */
[----:B------:R-:W-:Y:S05]  /*04e0*/  @P0 EXIT ;  /* 0x000000000000094d */ /* 0x000fea0003800000 */
[----:B------:R-:W2:Y:S02]  /*04f0*/  LDC R9, c[0x0][0x38c] ;  /* 0x0000e300ff097b82 */ /* 0x000ea40000000800 */
[----:B--2---:R-:W-:-:S05]  /*0500*/  IMAD.IADD R5, R2, 0x1, R9 ;  /* 0x0000000102057824 */ /* 0x004fca00078e0209 */
[----:B------:R-:W-:-:S13]  /*0510*/  ISETP.GT.AND P0, PT, R5, R3, PT ;  /* 0x000000030500720c */ /* 0x000fda0003f04270 */
[----:B------:R-:W-:Y:S05]  /*0520*/  @P0 EXIT ;  /* 0x000000000000094d */ /* 0x000fea0003800000 */
[----:B-1----:R-:W1:Y:S01]  /*0530*/  LDC.64 R10, c[0x0][0x380] ;  /* 0x0000e000ff0a7b82 */ /* 0x002e620000000a00 */
[----:B0-----:R-:W-:Y:S01]  /*0540*/  VIADD R6, R5, 0xffffffff ;  /* 0xffffffff05067836 */ /* 0x001fe20000000000 */
[----:B------:R-:W-:Y:S01]  /*0550*/  BSSY.RECONVERGENT B0, `(.L_x_26) ;  /* 0x0000098000007945 */ /* 0x000fe20003800200 */
[----:B------:R-:W-:-:S03]  /*0560*/  CS2R R22, SRZ ;  /* 0x0000000000167805 */ /* 0x000fc6000001ff00 */
[----:B------:R-:W-:Y:S01]  /*0570*/  ISETP.GT.AND P0, PT, R6, R9, PT ;  /* 0x000000090600720c */ /* 0x000fe20003f04270 */
[----:B-1----:R-:W-:-:S12]  /*0580*/  IMAD.WIDE R8, R9, 0x8, R10 ;  /* 0x0000000809087825 */ /* 0x002fd800078e020a */
[----:B------:R-:W-:Y:S05]  /*0590*/  @!P0 BRA `(.L_x_27) ;  /* 0x00000008004c8947 */ /* 0x000fea0003800000 */
[----:B------:R-:W0:Y:S01]  /*05a0*/  LDC.64 R6, c[0x0][0x380] ;  /* 0x0000e000ff067b82 */ /* 0x000e220000000a00 */
[C---:B------:R-:W-:Y:S01]  /*05b0*/  IADD3 R12, PT, PT, R2.reuse, -0x2, RZ ;  /* 0xfffffffe020c7810 */ /* 0x040fe20007ffe0ff */
[----:B------:R-:W-:Y:S01]  /*05c0*/  VIADD R32, R2, 0xffffffff ;  /* 0xffffffff02207836 */ /* 0x000fe20000000000 */
[----:B------:R-:W-:Y:S01]  /*05d0*/  BSSY.RECONVERGENT B1, `(.L_x_28) ;  /* 0x0000047000017945 */ /* 0x000fe20003800200 */
[----:B------:R-:W-:Y:S01]  /*05e0*/  IMAD.U32 R33, RZ, RZ, UR8 ;  /* 0x00000008ff217e24 */ /* 0x000fe2000f8e00ff */
[----:B------:R-:W-:Y:S02]  /*05f0*/  ISETP.GE.U32.AND P0, PT, R12, 0xf, PT ;  /* 0x0000000f0c00780c */ /* 0x000fe40003f06070 */
[----:B------:R-:W-:Y:S02]  /*0600*/  CS2R R22, SRZ ;  /* 0x0000000000167805 */ /* 0x000fe4000001ff00 */
[----:B------:R-:W-:-:S04]  /*0610*/  LOP3.LUT R34, R32, 0xf, RZ, 0xc0, !PT ;  /* 0x0000000f20227812 */ /* 0x000fc800078ec0ff */
[----:B------:R-:W-:-:S05]  /*0620*/  ISETP.NE.AND P1, PT, R34, RZ, PT ;  /* 0x000000ff2200720c */ /* 0x000fca0003f25270 */
[----:B------:R-:W-:Y:S08]  /*0630*/  @!P0 BRA `(.L_x_29) ;  /* 0x0000000400008947 */ /* 0x000ff00003800000 */
[----:B------:R1:W5:Y:S01]  /*0640*/  LDG.E.64.CONSTANT R12, desc[UR6][R8.64] ;  /* 0x00000006080c7981 */ /* 0x000362000c1e9b00 */
[----:B------:R-:W-:Y:S01]  /*0650*/  IMAD.MOV.U32 R14, RZ, RZ, 0x40 ;  /* 0x00000040ff0e7424 */ /* 0x000fe200078e00ff */
[----:B------:R-:W-:Y:S01]  /*0660*/  LOP3.LUT R36, R32, 0xfffffff0, RZ, 0xc0, !PT ;  /* 0xfffffff020247812 */ /* 0x000fe200078ec0ff */
[----:B------:R-:W-:Y:S01]  /*0670*/  IMAD.MOV.U32 R15, RZ, RZ, 0x0 ;  /* 0x00000000ff0f7424 */ /* 0x000fe200078e00ff */
[----:B------:R-:W-:Y:S01]  /*0680*/  CS2R R22, SRZ ;  /* 0x0000000000167805 */ /* 0x000fe2000001ff00 */
[----:B------:R-:W-:Y:S02]  /*0690*/  IMAD.U32 R33, RZ, RZ, UR8 ;  /* 0x00000008ff217e24 */ /* 0x000fe4000f8e00ff */
[----:B0-----:R-:W-:-:S04]  /*06a0*/  IMAD.WIDE.U32 R14, R6, 0x1, R14 ;  /* 0x00000001060e7825 */ /* 0x001fc800078e000e */
[----:B------:R-:W-:Y:S02]  /*06b0*/  IMAD.MOV R36, RZ, RZ, -R36 ;  /* 0x000000ffff247224 */ /* 0x000fe400078e0a24 */
[----:B-1----:R-:W-:-:S07]  /*06c0*/  IMAD.IADD R35, R15, 0x1, R7 ;  /* 0x000000010f237824 */ /* 0x002fce00078e0207 */
.L_x_30:
[----:B------:R-:W-:Y:S01]  /*06d0*/  MOV R16, R14 ;  /* 0x0000000e00107202 */ /* 0x000fe20000000f00 */
[----:B------:R-:W-:-:S04]  /*06e0*/  IMAD.MOV.U32 R17, RZ, RZ, R35 ;  /* 0x000000ffff117224 */ /* 0x000fc800078e0023 */
[----:B------:R-:W-:-:S05]  /*06f0*/  IMAD.WIDE R16, R33, 0x8, R16 ;  /* 0x0000000821107825 */ /* 0x000fca00078e0210 */
[----:B------:R-:W2:Y:S04]  /*0700*/  LDG.E.64.CONSTANT R24, desc[UR6][R16.64+-0x38] ;  /* 0xffffc80610187981 */ /* 0x000ea8000c1e9b00 */
[----:B------:R-:W3:Y:S04]  /*0710*/  LDG.E.64.CONSTANT R28, desc[UR6][R16.64+-0x30] ;  /* 0xffffd006101c7981 */ /* 0x000ee8000c1e9b00 */
[----:B------:R-:W4:Y:S04]  /*0720*/  LDG.E.64.CONSTANT R26, desc[UR6][R16.64+-0x28] ;  /* 0xffffd806101a7981 */ /* 0x000f28000c1e9b00 */
[----:B------:R-:W4:Y:S04]  /*0730*/  LDG.E.64.CONSTANT R18, desc[UR6][R16.64+-0x20] ;  /* 0xffffe00610127981 */ /* 0x000f28000c1e9b00 */
[----:B------:R-:W4:Y:S04]  /*0740*/  LDG.E.64.CONSTANT R20, desc[UR6][R16.64+-0x18] ;  /* 0xffffe80610147981 */ /* 0x000f28000c1e9b00 */
[----:B------:R-:W4:Y:S01]  /*0750*/  LDG.E.64.CONSTANT R30, desc[UR6][R16.64+0x38] ;  /* 0x00003806101e7981 */ /* 0x000f22000c1e9b00 */
[----:B--2--5:R-:W-:-:S08]  /*0760*/  DADD R12, R24, -R12 ;  /* 0x00000000180c7229 */ /* 0x024fd0000000080c */
[----:B------:R-:W-:Y:S02]  /*0770*/  DADD R22, |R12|, R22 ;  /* 0x000000000c167229 */ /* 0x000fe40000000216 */
[----:B---3--:R-:W-:Y:S01]  /*0780*/  DADD R12, -R24, R28 ;  /* 0x00000000180c7229 */ /* 0x008fe2000000011c */
[----:B------:R-:W2:Y:S01]  /*0790*/  LDG.E.64.CONSTANT R24, desc[UR6][R16.64+-0x10] ;  /* 0xfffff00610187981 */ /* 0x000ea2000c1e9b00 */
[----:B----4-:R-:W-:-:S06]  /*07a0*/  DADD R28, -R28, R26 ;  /* 0x000000001c1c7229 */ /* 0x010fcc000000011a */
[----:B------:R-:W-:Y:S01]  /*07b0*/  DADD R12, R22, |R12| ;  /* 0x00000000160c7229 */ /* 0x000fe2000000040c */
[----:B------:R-:W3:Y:S01]  /*07c0*/  LDG.E.64.CONSTANT R22, desc[UR6][R16.64+-0x8] ;  /* 0xfffff80610167981 */ /* 0x000ee2000c1e9b00 */
[----:B------:R-:W-:-:S06]  /*07d0*/  DADD R26, -R26, R18 ;  /* 0x000000001a1a7229 */ /* 0x000fcc0000000112 */
[----:B------:R-:W-:Y:S02]  /*07e0*/  DADD R28, R12, |R28| ;  /* 0x000000000c1c7229 */ /* 0x000fe4000000041c */
[----:B------:R-:W4:Y:S06]  /*07f0*/  LDG.E.64.CONSTANT R12, desc[UR6][R16.64] ;  /* 0x00000006100c7981 */ /* 0x000f2c000c1e9b00 */
[----:B------:R-:W-:Y:S02]  /*0800*/  DADD R26, R28, |R26| ;  /* 0x000000001c1a7229 */ /* 0x000fe4000000041a */
[----:B------:R-:W4:Y:S01]  /*0810*/  LDG.E.64.CONSTANT R28, desc[UR6][R16.64+0x8] ;  /* 0x00000806101c7981 */ /* 0x000f22000c1e9b00 */
[----:B------:R-:W-:-:S08]  /*0820*/  DADD R18, -R18, R20 ;  /* 0x0000000012127229 */ /* 0x000fd00000000114 */
[----:B------:R-:W-:Y:S02]  /*0830*/  DADD R26, R26, |R18| ;  /* 0x000000001a1a7229 */ /* 0x000fe40000000412 */
[----:B------:R-:W4:Y:S01]  /*0840*/  LDG.E.64.CONSTANT R18, desc[UR6][R16.64+0x10] ;  /* 0x0000100610127981 */ /* 0x000f22000c1e9b00 */
[----:B--2---:R-:W-:-:S08]  /*0850*/  DADD R20, -R20, R24 ;  /* 0x0000000014147229 */ /* 0x004fd00000000118 */
[----:B------:R-:W-:Y:S02]  /*0860*/  DADD R20, R26, |R20| ;  /* 0x000000001a147229 */ /* 0x000fe40000000414 */
[----:B---3--:R-:W-:Y:S01]  /*0870*/  DADD R24, -R24, R22 ;  /* 0x0000000018187229 */ /* 0x008fe20000000116 */
[----:B------:R-:W2:Y:S01]  /*0880*/  LDG.E.64.CONSTANT R26, desc[UR6][R16.64+0x30] ;  /* 0x00003006101a7981 */ /* 0x000ea2000c1e9b00 */
[----:B----4-:R-:W-:-:S06]  /*0890*/  DADD R22, -R22, R12 ;  /* 0x0000000016167229 */ /* 0x010fcc000000010c */
[----:B------:R-:W-:Y:S01]  /*08a0*/  DADD R24, R20, |R24| ;  /* 0x0000000014187229 */ /* 0x000fe20000000418 */
[----:B------:R-:W3:Y:S01]  /*08b0*/  LDG.E.64.CONSTANT R20, desc[UR6][R16.64+0x18] ;  /* 0x0000180610147981 */ /* 0x000ee2000c1e9b00 */
[----:B------:R-:W-:-:S06]  /*08c0*/  DADD R12, -R12, R28 ;  /* 0x000000000c0c7229 */ /* 0x000fcc000000011c */
[----:B------:R-:W-:Y:S01]  /*08d0*/  DADD R24, R24, |R22| ;  /* 0x0000000018187229 */ /* 0x000fe20000000416 */
[----:B------:R-:W4:Y:S07]  /*08e0*/  LDG.E.64.CONSTANT R22, desc[UR6][R16.64+0x20] ;  /* 0x0000200610167981 */ /* 0x000f2e000c1e9b00 */
[----:B------:R-:W-:Y:S02]  /*08f0*/  DADD R12, R24, |R12| ;  /* 0x00000000180c7229 */ /* 0x000fe4000000040c */
[----:B------:R-:W2:Y:S01]  /*0900*/  LDG.E.64.CONSTANT R24, desc[UR6][R16.64+0x28] ;  /* 0x0000280610187981 */ /* 0x000ea2000c1e9b00 */
[----:B------:R-:W-:-:S08]  /*0910*/  DADD R28, -R28, R18 ;  /* 0x000000001c1c7229 */ /* 0x000fd00000000112 */
[----:B------:R-:W-:Y:S01]  /*0920*/  DADD R28, R12, |R28| ;  /* 0x000000000c1c7229 */ /* 0x000fe2000000041c */
[----:B------:R-:W2:Y:S01]  /*0930*/  LDG.E.64.CONSTANT R12, desc[UR6][R16.64+0x40] ;  /* 0x00004006100c7981 */ /* 0x000ea2000c1e9b00 */
[----:B------:R-:W-:-:S05]  /*0940*/  VIADD R36, R36, 0x10 ;  /* 0x0000001024247836 */ /* 0x000fca0000000000 */
[----:B------:R-:W-:Y:S01]  /*0950*/  ISETP.NE.AND P0, PT, R36, RZ, PT ;  /* 0x000000ff2400720c */ /* 0x000fe20003f05270 */
[----:B------:R-:W-:Y:S01]  /*0960*/  VIADD R33, R33, 0x10 ;  /* 0x0000001021217836 */ /* 0x000fe20000000000 */
[----:B---3--:R-:W-:-:S08]  /*0970*/  DADD R18, -R18, R20 ;  /* 0x0000000012127229 */ /* 0x008fd00000000114 */
[----:B------:R-:W-:Y:S02]  /*0980*/  DADD R18, R28, |R18| ;  /* 0x000000001c127229 */ /* 0x000fe40000000412 */
[----:B----4-:R-:W-:Y:S02]  /*0990*/  DADD R20, -R20, R22 ;  /* 0x0000000014147229 */ /* 0x010fe40000000116 */
[----:B--2---:R-:W-:-:S06]  /*09a0*/  DADD R22, -R22, R24 ;  /* 0x0000000016167229 */ /* 0x004fcc0000000118 */
[----:B------:R-:W-:Y:S02]  /*09b0*/  DADD R18, R18, |R20| ;  /* 0x0000000012127229 */ /* 0x000fe40000000414 */
[----:B------:R-:W-:-:S06]  /*09c0*/  DADD R24, -R24, R26 ;  /* 0x0000000018187229 */ /* 0x000fcc000000011a */
[----:B------:R-:W-:Y:S02]  /*09d0*/  DADD R18, R18, |R22| ;  /* 0x0000000012127229 */ /* 0x000fe40000000416 */
[----:B------:R-:W-:-:S06]  /*09e0*/  DADD R26, -R26, R30 ;  /* 0x000000001a1a7229 */ /* 0x000fcc000000011e */
[----:B------:R-:W-:Y:S02]  /*09f0*/  DADD R18, R18, |R24| ;  /* 0x0000000012127229 */ /* 0x000fe40000000418 */
[----:B------:R-:W-:-:S06]  /*0a00*/  DADD R22, -R30, R12 ;  /* 0x000000001e167229 */ /* 0x000fcc000000010c */
[----:B------:R-:W-:-:S08]  /*0a10*/  DADD R18, R18, |R26| ;  /* 0x0000000012127229 */ /* 0x000fd0000000041a */
[----:B------:R-:W-:Y:S01]  /*0a20*/  DADD R22, R18, |R22| ;  /* 0x0000000012167229 */ /* 0x000fe20000000416 */
[----:B------:R-:W-:Y:S10]  /*0a30*/  @P0 BRA `(.L_x_30) ;  /* 0xfffffffc00240947 */ /* 0x000ff4000383ffff */
.L_x_29:
[----:B------:R-:W-:Y:S05]  /*0a40*/  BSYNC.RECONVERGENT B1 ;  /* 0x0000000000017941 */ /* 0x000fea0003800200 */
.L_x_28:
[----:B------:R-:W-:Y:S05]  /*0a50*/  @!P1 BRA `(.L_x_27) ;  /* 0x00000004001c9947 */ /* 0x000fea0003800000 */
[----:B------:R-:W-:Y:S01]  /*0a60*/  ISETP.GE.U32.AND P0, PT, R34, 0x8, PT ;  /* 0x000000082200780c */ /* 0x000fe20003f06070 */
[----:B------:R-:W-:Y:S01]  /*0a70*/  BSSY.RECONVERGENT B1, `(.L_x_31) ;  /* 0x000001f000017945 */ /* 0x000fe20003800200 */
[----:B------:R-:W-:-:S04]  /*0a80*/  LOP3.LUT R35, R32, 0x7, RZ, 0xc0, !PT ;  /* 0x0000000720237812 */ /* 0x000fc800078ec0ff */
[----:B------:R-:W-:-:S07]  /*0a90*/  ISETP.NE.AND P1, PT, R35, RZ, PT ;  /* 0x000000ff2300720c */ /* 0x000fce0003f25270 */
[----:B------:R-:W-:Y:S06]  /*0aa0*/  @!P0 BRA `(.L_x_32) ;  /* 0x00000000006c8947 */ /* 0x000fec0003800000 */
[----:B------:R-:W-:-:S05]  /*0ab0*/  IMAD.WIDE R36, R33, 0x8, R10 ;  /* 0x0000000821247825 */ /* 0x000fca00078e020a */
[----:B------:R-:W2:Y:S04]  /*0ac0*/  LDG.E.64.CONSTANT R30, desc[UR6][R36.64+0x8] ;  /* 0x00000806241e7981 */ /* 0x000ea8000c1e9b00 */
[----:B------:R-:W2:Y:S04]  /*0ad0*/  LDG.E.64.CONSTANT R28, desc[UR6][R36.64] ;  /* 0x00000006241c7981 */ /* 0x000ea8000c1e9b00 */
[----:B------:R-:W3:Y:S04]  /*0ae0*/  LDG.E.64.CONSTANT R26, desc[UR6][R36.64+0x10] ;  /* 0x00001006241a7981 */ /* 0x000ee8000c1e9b00 */
[----:B------:R-:W4:Y:S04]  /*0af0*/  LDG.E.64.CONSTANT R24, desc[UR6][R36.64+0x18] ;  /* 0x0000180624187981 */ /* 0x000f28000c1e9b00 */
[----:B------:R-:W5:Y:S04]  /*0b00*/  LDG.E.64.CONSTANT R20, desc[UR6][R36.64+0x20] ;  /* 0x0000200624147981 */ /* 0x000f68000c1e9b00 */
[----:B------:R-:W5:Y:S04]  /*0b10*/  LDG.E.64.CONSTANT R18, desc[UR6][R36.64+0x28] ;  /* 0x0000280624127981 */ /* 0x000f68000c1e9b00 */
[----:B------:R-:W5:Y:S04]  /*0b20*/  LDG.E.64.CONSTANT R12, desc[UR6][R36.64+0x30] ;  /* 0x00003006240c7981 */ /* 0x000f68000c1e9b00 */
[----:B------:R-:W5:Y:S04]  /*0b30*/  LDG.E.64.CONSTANT R16, desc[UR6][R36.64+0x38] ;  /* 0x0000380624107981 */ /* 0x000f68000c1e9b00 */
[----:B------:R-:W5:Y:S01]  /*0b40*/  LDG.E.64.CONSTANT R14, desc[UR6][R36.64+0x40] ;  /* 0x00004006240e7981 */ /* 0x000f62000c1e9b00 */
[----:B------:R-:W-:Y:S01]  /*0b50*/  VIADD R33, R33, 0x8 ;  /* 0x0000000821217836 */ /* 0x000fe20000000000 */
[----:B--2---:R-:W-:-:S02]  /*0b60*/  DADD R28, R30, -R28 ;  /* 0x000000001e1c7229 */ /* 0x004fc4000000081c */
[----:B---3--:R-:W-:-:S06]  /*0b70*/  DADD R30, -R30, R26 ;  /* 0x000000001e1e7229 */ /* 0x008fcc000000011a */
[----:B------:R-:W-:Y:S02]  /*0b80*/  DADD R28, R22, |R28| ;  /* 0x00000000161c7229 */ /* 0x000fe4000000041c */
[----:B----4-:R-:W-:Y:S02]  /*0b90*/  DADD R26, -R26, R24 ;  /* 0x000000001a1a7229 */ /* 0x010fe40000000118 */
[----:B-----5:R-:W-:-:S04]  /*0ba0*/  DADD R24, -R24, R20 ;  /* 0x0000000018187229 */ /* 0x020fc80000000114 */
[----:B------:R-:W-:Y:S02]  /*0bb0*/  DADD R28, R28, |R30| ;  /* 0x000000001c1c7229 */ /* 0x000fe4000000041e */
[----:B------:R-:W-:Y:S02]  /*0bc0*/  DADD R20, -R20, R18 ;  /* 0x0000000014147229 */ /* 0x000fe40000000112 */
[----:B------:R-:W-:-:S04]  /*0bd0*/  DADD R18, -R18, R12 ;  /* 0x0000000012127229 */ /* 0x000fc8000000010c */
[----:B------:R-:W-:Y:S02]  /*0be0*/  DADD R26, R28, |R26| ;  /* 0x000000001c1a7229 */ /* 0x000fe4000000041a */
[----:B------:R-:W-:Y:S02]  /*0bf0*/  DADD R12, -R12, R16 ;  /* 0x000000000c0c7229 */ /* 0x000fe40000000110 */
[----:B------:R-:W-:-:S04]  /*0c00*/  DADD R14, -R16, R14 ;  /* 0x00000000100e7229 */ /* 0x000fc8000000010e */
[----:B------:R-:W-:-:S08]  /*0c10*/  DADD R24, R26, |R24| ;  /* 0x000000001a187229 */ /* 0x000fd00000000418 */
[----:B------:R-:W-:-:S08]  /*0c20*/  DADD R20, R24, |R20| ;  /* 0x0000000018147229 */ /* 0x000fd00000000414 */
[----:B------:R-:W-:-:S08]  /*0c30*/  DADD R18, R20, |R18| ;  /* 0x0000000014127229 */ /* 0x000fd00000000412 */
[----:B------:R-:W-:-:S08]  /*0c40*/  DADD R12, R18, |R12| ;  /* 0x00000000120c7229 */ /* 0x000fd0000000040c */
[----:B------:R-:W-:-:S11]  /*0c50*/  DADD R22, R12, |R14| ;  /* 0x000000000c167229 */ /* 0x000fd6000000040e */
.L_x_32:
[----:B------:R-:W-:Y:S05]  /*0c60*/  BSYNC.RECONVERGENT B1 ;  /* 0x0000000000017941 */ /* 0x000fea0003800200 */
.L_x_31:
        /* <DEDUP_REMOVED lines=11> */
[----:B------:R-:W5:Y:S01]  /*0d20*/  LDG.E.64.CONSTANT R18, desc[UR6][R20.64+0x20] ;  /* 0x0000200614127981 */ /* 0x000f62000c1e9b00 */
[----:B------:R-:W-:Y:S01]  /*0d30*/  VIADD R33, R33, 0x4 ;  /* 0x0000000421217836 */ /* 0x000fe20000000000 */
[----:B--2---:R-:W-:-:S02]  /*0d40*/  DADD R24, R16, -R24 ;  /* 0x0000000010187229 */ /* 0x004fc40000000818 */
[----:B---3--:R-:W-:-:S06]  /*0d50*/  DADD R16, -R16, R12 ;  /* 0x0000000010107229 */ /* 0x008fcc000000010c */
[----:B------:R-:W-:Y:S02]  /*0d60*/  DADD R24, R22, |R24| ;  /* 0x0000000016187229 */ /* 0x000fe40000000418 */
[----:B----4-:R-:W-:Y:S02]  /*0d70*/  DADD R12, -R12, R14 ;  /* 0x000000000c0c7229 */ /* 0x010fe4000000010e */
[----:B-----5:R-:W-:-:S04]  /*0d80*/  DADD R18, -R14, R18 ;  /* 0x000000000e127229 */ /* 0x020fc80000000112 */
[----:B------:R-:W-:-:S08]  /*0d90*/  DADD R16, R24, |R16| ;  /* 0x0000000018107229 */ /* 0x000fd00000000410 */
[----:B------:R-:W-:-:S08]  /*0da0*/  DADD R12, R16, |R12| ;  /* 0x00000000100c7229 */ /* 0x000fd0000000040c */
[----:B------:R-:W-:-:S11]  /*0db0*/  DADD R22, R12, |R18| ;  /* 0x000000000c167229 */ /* 0x000fd60000000412 */
.L_x_34:
[----:B------:R-:W-:Y:S05]  /*0dc0*/  BSYNC.RECONVERGENT B1 ;  /* 0x0000000000017941 */ /* 0x000fea0003800200 */
.L_x_33:
[----:B------:R-:W-:Y:S05]  /*0dd0*/  @!P1 BRA `(.L_x_27) ;  /* 0x00000000003c9947 */ /* 0x000fea0003800000 */
[----:B------:R-:W-:-:S06]  /*0de0*/  IMAD.WIDE R10, R33, 0x8, R10 ;  /* 0x00000008210a7825 */ /* 0x000fcc00078e020a */
[----:B------:R-:W5:Y:S01]  /*0df0*/  LDG.E.64.CONSTANT R10, desc[UR6][R10.64] ;  /* 0x000000060a0a7981 */ /* 0x000f62000c1e9b00 */
[----:B0-----:R-:W-:Y:S01]  /*0e00*/  IADD3 R12, P0, PT, R6, 0x8, RZ ;  /* 0x00000008060c7810 */ /* 0x001fe20007f1e0ff */
[----:B------:R-:W-:-:S03]  /*0e10*/  IMAD.MOV R32, RZ, RZ, -R32 ;  /* 0x000000ffff207224 */ /* 0x000fc600078e0a20 */
[----:B------:R-:W-:-:S09]  /*0e20*/  IADD3.X R13, PT, PT, RZ, R7, RZ, P0, !PT ;  /* 0x00000007ff0d7210 */ /* 0x000fd200007fe4ff */
.L_x_35:
[----:B------:R-:W-:-:S06]  /*0e30*/  IMAD.WIDE R6, R33, 0x8, R12 ;  /* 0x0000000821067825 */ /* 0x000fcc00078e020c */
[----:B------:R-:W2:Y:S01]  /*0e40*/  LDG.E.64.CONSTANT R6, desc[UR6][R6.64] ;  /* 0x0000000606067981 */ /* 0x000ea2000c1e9b00 */
[----:B------:R-:W-:Y:S02]  /*0e50*/  VIADD R32, R32, 0x1 ;  /* 0x0000000120207836 */ /* 0x000fe40000000000 */
[----:B------:R-:W-:-:S03]  /*0e60*/  VIADD R33, R33, 0x1 ;  /* 0x0000000121217836 */ /* 0x000fc60000000000 */
[----:B------:R-:W-:Y:S01]  /*0e70*/  ISETP.NE.AND P0, PT, R32, RZ, PT ;  /* 0x000000ff2000720c */ /* 0x000fe20003f05270 */
[----:B--2--5:R-:W-:-:S08]  /*0e80*/  DADD R10, R6, -R10 ;  /* 0x00000000060a7229 */ /* 0x024fd0000000080a */
[----:B------:R-:W-:Y:S01]  /*0e90*/  DADD R22, |R10|, R22 ;  /* 0x000000000a167229 */ /* 0x000fe20000000216 */
[----:B------:R-:W-:Y:S02]  /*0ea0*/  IMAD.MOV.U32 R10, RZ, RZ, R6 ;  /* 0x000000ffff0a7224 */ /* 0x000fe400078e0006 */
[----:B------:R-:W-:Y:S01]  /*0eb0*/  IMAD.MOV.U32 R11, RZ, RZ, R7 ;  /* 0x000000ffff0b7224 */ /* 0x000fe200078e0007 */
[----:B------:R-:W-:Y:S07]  /*0ec0*/  @P0 BRA `(.L_x_35) ;  /* 0xfffffffc00d80947 */ /* 0x000fee000383ffff */
.L_x_27:
[----:B------:R-:W-:Y:S05]  /*0ed0*/  BSYNC.RECONVERGENT B0 ;  /* 0x0000000000007941 */ /* 0x000fea0003800200 */
.L_x_26:
[----:B0-----:R-:W-:Y:S01]  /*0ee0*/  IMAD.WIDE R6, R2, 0x8, R8 ;  /* 0x0000000802067825 */ /* 0x001fe200078e0208 */
[----:B------:R-:W0:Y:S01]  /*0ef0*/  LDC.64 R14, c[0x0][0x380] ;  /* 0x0000e000ff0e7b82 */ /* 0x000e220000000a00 */
[----:B------:R-:W5:Y:S04]  /*0f00*/  LDG.E.64.CONSTANT R8, desc[UR6][R8.64] ;  /* 0x0000000608087981 */ /* 0x000f68000c1e9b00 */
[----:B------:R-:W5:Y:S01]  /*0f10*/  LDG.E.64.CONSTANT R6, desc[UR6][R6.64+-0x8] ;  /* 0xfffff80606067981 */ /* 0x000f62000c1e9b00 */
[----:B------:R-:W-:Y:S01]  /*0f20*/  IADD3 R3, PT, PT, -R5, R3, RZ ;  /* 0x0000000305037210 */ /* 0x000fe20007ffe1ff */
[----:B------:R-:W-:Y:S01]  /*0f30*/  IMAD.IADD R4, R4, 0x1, R5 ;  /* 0x0000000104047824 */ /* 0x000fe200078e0205 */
[----:B------:R-:W1:Y:S08]  /*0f40*/  LDC.64 R10, c[0x0][0x3a0] ;  /* 0x0000e800ff0a7b82 */ /* 0x000e700000000a00 */
[----:B------:R-:W2:Y:S01]  /*0f50*/  LDC.64 R12, c[0x0][0x380] ;  /* 0x0000e000ff0c7b82 */ /* 0x000ea20000000a00 */
[----:B0-----:R-:W-:-:S05]  /*0f60*/  IADD3 R14, P0, PT, R14, 0x8, RZ ;  /* 0x000000080e0e7810 */ /* 0x001fca0007f1e0ff */
[----:B------:R-:W-:-:S08]  /*0f70*/  IMAD.X R15, RZ, RZ, R15, P0 ;  /* 0x000000ffff0f7224 */ /* 0x000fd000000e060f */
.L_x_40:
[----:B------:R-:W-:Y:S01]  /*0f80*/  DSETP.GT.AND P0, PT, R22, RZ, PT ;  /* 0x000000ff1600722a */ /* 0x000fe20003f04000 */
[----:B------:R-:W-:Y:S01]  /*0f90*/  BSSY.RECONVERGENT B0, `(.L_x_36) ;  /* 0x000001f000007945 */ /* 0x000fe20003800200 */
[----:B------:R-:W-:-:S12]  /*0fa0*/  IMAD.MOV.U32 R19, RZ, RZ, RZ ;  /* 0x000000ffff137224 */ /* 0x000fd800078e00ff */
[----:B------:R-:W-:Y:S05]  /*0fb0*/  @!P0 BRA `(.L_x_37) ;  /* 0x0000000000708947 */ /* 0x000fea0003800000 */
[----:B------:R-:W0:Y:S01]  /*0fc0*/  MUFU.RCP64H R17, R23 ;  /* 0x0000001700117308 */ /* 0x000e220000001800 */
[----:B------:R-:W-:Y:S01]  /*0fd0*/  IMAD.MOV.U32 R16, RZ, RZ, 0x1 ;  /* 0x00000001ff107424 */ /* 0x000fe200078e00ff */
[----:B-----5:R-:W-:Y:S01]  /*0fe0*/  DADD R24, -R8, R6 ;  /* 0x0000000008187229 */ /* 0x020fe20000000106 */
[----:B------:R-:W-:Y:S04]  /*0ff0*/  BSSY.RECONVERGENT B1, `(.L_x_38) ;  /* 0x0000014000017945 */ /* 0x000fe80003800200 */
[----:B0-----:R-:W-:-:S08]  /*1000*/  DFMA R18, R16, -R22, 1 ;  /* 0x3ff000001012742b */ /* 0x001fd00000000816 */
        /* <DEDUP_REMOVED lines=15> */
[----:B-12---:R-:W-:Y:S05]  /*1100*/  CALL.REL.NOINC `($__internal_1_$__cuda_sm20_div_rn_f64_full) ;  /* 0x00000000007c7944 */ /* 0x006fea0003c00000 */
[----:B------:R-:W-:Y:S01]  /*1110*/  MOV R16, R26 ;  /* 0x0000001a00107202 */ /* 0x000fe20000000f00 */
[----:B------:R-:W-:-:S07]  /*1120*/  IMAD.MOV.U32 R17, RZ, RZ, R27 ;  /* 0x000000ffff117224 */ /* 0x000fce00078e001b */
.L_x_39:
[----:B------:R-:W-:Y:S05]  /*1130*/  BSYNC.RECONVERGENT B1 ;  /* 0x0000000000017941 */ /* 0x000fea0003800200 */
.L_x_38:
[----:B------:R-:W-:-:S06]  /*1140*/  DSETP.GT.AND P0, PT, R16, 1, PT ;  /* 0x3ff000001000742a */ /* 0x000fcc0003f04000 */
[----:B------:R-:W-:Y:S02]  /*1150*/  FSEL R16, R16, RZ, !P0 ;  /* 0x000000ff10107208 */ /* 0x000fe40004000000 */
[----:B------:R-:W-:-:S04]  /*1160*/  FSEL R17, R17, 1.875, !P0 ;  /* 0x3ff0000011117808 */ /* 0x000fc80004000000 */
[----:B------:R0:W3:Y:S03]  /*1170*/  F2F.F32.F64 R19, R16 ;  /* 0x0000001000137310 */ /* 0x0000e60000301000 */
.L_x_37:
[----:B------:R-:W-:Y:S05]  /*1180*/  BSYNC.RECONVERGENT B0 ;  /* 0x0000000000007941 */ /* 0x000fea0003800200 */
.L_x_36:
[----:B------:R-:W-:Y:S01]  /*1190*/  ISETP.NE.AND P0, PT, R3, RZ, PT ;  /* 0x000000ff0300720c */ /* 0x000fe20003f05270 */
[----:B0-----:R-:W-:-:S04]  /*11a0*/  VIADD R17, R4, 0xffffffff ;  /* 0xffffffff04117836 */ /* 0x001fc80000000000 */
[----:B-1----:R-:W-:-:S05]  /*11b0*/  IMAD.WIDE R16, R17, 0x4, R10 ;  /* 0x0000000411107825 */ /* 0x002fca00078e020a */
[----:B---3--:R0:W-:Y:S03]  /*11c0*/  STG.E desc[UR6][R16.64], R19 ;  /* 0x0000001310007986 */ /* 0x0081e6000c101906 */
[----:B------:R-:W-:Y:S05]  /*11d0*/  @!P0 EXIT ;  /* 0x000000000000894d */ /* 0x000fea0003800000 */
[----:B0-----:R-:W-:-:S04]  /*11e0*/  VIADD R17, R5, 0xffffffff ;  /* 0xffffffff05117836 */ /* 0x001fc80000000000 */
[----:B--2---:R-:W-:-:S04]  /*11f0*/  IMAD.WIDE R16, R17, 0x8, R12 ;  /* 0x0000000811107825 */ /* 0x004fc800078e020c */
[----:B------:R-:W-:Y:S02]  /*1200*/  IMAD.WIDE R18, R0, 0x8, R14 ;  /* 0x0000000800127825 */ /* 0x000fe400078e020e */
[----:B------:R-:W2:Y:S04]  /*1210*/  LDG.E.64.CONSTANT R16, desc[UR6][R16.64+0x8] ;  /* 0x0000080610107981 */ /* 0x000ea8000c1e9b00 */
[----:B------:R-:W3:Y:S01]  /*1220*/  LDG.E.64.CONSTANT R18, desc[UR6][R18.64] ;  /* 0x0000000612127981 */ /* 0x000ee2000c1e9b00 */
[----:B------:R-:W-:Y:S01]  /*1230*/  VIADD R3, R3, 0xffffffff ;  /* 0xffffffff03037836 */ /* 0x000fe20000000000 */
[----:B------:R-:W-:Y:S01]  /*1240*/  IADD3 R4, PT, PT, R4, 0x1, RZ ;  /* 0x0000000104047810 */ /* 0x000fe20007ffe0ff */
[----:B------:R-:W-:Y:S02]  /*1250*/  VIADD R0, R0, 0x1 ;  /* 0x0000000100007836 */ /* 0x000fe40000000000 */
[----:B------:R-:W-:Y:S01]  /*1260*/  VIADD R5, R5, 0x1 ;  /* 0x0000000105057836 */ /* 0x000fe20000000000 */
[----:B--2--5:R-:W-:-:S02]  /*1270*/  DADD R6, R16, -R6 ;  /* 0x0000000010067229 */ /* 0x024fc40000000806 */
[----:B---3--:R-:W-:-:S06]  /*1280*/  DADD R8, R18, -R8 ;  /* 0x0000000012087229 */ /* 0x008fcc0000000808 */
[----:B------:R-:W-:-:S08]  /*1290*/  DADD R6, |R6|, R22 ;  /* 0x0000000006067229 */ /* 0x000fd00000000216 */
[----:B------:R-:W-:Y:S01]  /*12a0*/  DADD R22, -|R8|, R6 ;  /* 0x0000000008167229 */ /* 0x000fe20000000306 */
[----:B------:R-:W-:Y:S02]  /*12b0*/  IMAD.MOV.U32 R6, RZ, RZ, R16 ;  /* 0x000000ffff067224 */ /* 0x000fe400078e0010 */
[----:B------:R-:W-:Y:S02]  /*12c0*/  IMAD.MOV.U32 R7, RZ, RZ, R17 ;  /* 0x000000ffff077224 */ /* 0x000fe400078e0011 */
[----:B------:R-:W-:Y:S02]  /*12d0*/  IMAD.MOV.U32 R8, RZ, RZ, R18 ;  /* 0x000000ffff087224 */ /* 0x000fe400078e0012 */
[----:B------:R-:W-:Y:S01]  /*12e0*/  IMAD.MOV.U32 R9, RZ, RZ, R19 ;  /* 0x000000ffff097224 */ /* 0x000fe200078e0013 */
[----:B------:R-:W-:Y:S06]  /*12f0*/  BRA `(.L_x_40) ;  /* 0xfffffffc00207947 */ /* 0x000fec000383ffff */
        .weak           $__internal_1_$__cuda_sm20_div_rn_f64_full
        .type           $__internal_1_$__cuda_sm20_div_rn_f64_full,@function
        .size           $__internal_1_$__cuda_sm20_div_rn_f64_full,(.L_x_85 - $__internal_1_$__cuda_sm20_div_rn_f64_full)
$__internal_1_$__cuda_sm20_div_rn_f64_full:
[C---:B------:R-:W-:Y:S01]  /*1300*/  FSETP.GEU.AND P0, PT, |R17|.reuse, 1.469367938527859385e-39, PT ;  /* 0x001000001100780b */ /* 0x040fe20003f0e200 */
[----:B------:R-:W-:Y:S01]  /*1310*/  IMAD.MOV.U32 R24, RZ, RZ, 0x1 ;  /* 0x00000001ff187424 */ /* 0x000fe200078e00ff */
[----:B------:R-:W-:Y:S01]  /*1320*/  LOP3.LUT R18, R17, 0x800fffff, RZ, 0xc0, !PT ;  /* 0x800fffff11127812 */ /* 0x000fe200078ec0ff */
[----:B------:R-:W-:Y:S01]  /*1330*/  IMAD.MOV.U32 R33, RZ, RZ, 0x1ca00000 ;  /* 0x1ca00000ff217424 */ /* 0x000fe200078e00ff */
[C---:B------:R-:W-:Y:S01]  /*1340*/  FSETP.GEU.AND P2, PT, |R21|.reuse, 1.469367938527859385e-39, PT ;  /* 0x001000001500780b */ /* 0x040fe20003f4e200 */
[----:B------:R-:W-:Y:S01]  /*1350*/  BSSY.RECONVERGENT B2, `(.L_x_41) ;  /* 0x0000052000027945 */ /* 0x000fe20003800200 */
[----:B------:R-:W-:Y:S02]  /*1360*/  LOP3.LUT R19, R18, 0x3ff00000, RZ, 0xfc, !PT ;  /* 0x3ff0000012137812 */ /* 0x000fe400078efcff */
[----:B------:R-:W-:Y:S02]  /*1370*/  MOV R18, R16 ;  /* 0x0000001000127202 */ /* 0x000fe40000000f00 */
[----:B------:R-:W-:-:S02]  /*1380*/  LOP3.LUT R32, R21, 0x7ff00000, RZ, 0xc0, !PT ;  /* 0x7ff0000015207812 */ /* 0x000fc400078ec0ff */
[----:B------:R-:W-:Y:S01]  /*1390*/  LOP3.LUT R35, R17, 0x7ff00000, RZ, 0xc0, !PT ;  /* 0x7ff0000011237812 */ /* 0x000fe200078ec0ff */
[----:B------:R-:W-:-:S03]  /*13a0*/  @!P0 DMUL R18, R16, 8.98846567431157953865e+307 ;  /* 0x7fe0000010128828 */ /* 0x000fc60000000000 */
[C---:B------:R-:W-:Y:S02]  /*13b0*/  ISETP.GE.U32.AND P1, PT, R32.reuse, R35, PT ;  /* 0x000000232000720c */ /* 0x040fe40003f26070 */
[----:B------:R-:W-:Y:S01]  /*13c0*/  @!P2 LOP3.LUT R27, R17, 0x7ff00000, RZ, 0xc0, !PT ;  /* 0x7ff00000111ba812 */ /* 0x000fe200078ec0ff */
[----:B------:R-:W0:Y:S03]  /*13d0*/  MUFU.RCP64H R25, R19 ;  /* 0x0000001300197308 */ /* 0x000e260000001800 */
[----:B------:R-:W-:Y:S02]  /*13e0*/  @!P2 ISETP.GE.U32.AND P3, PT, R32, R27, PT ;  /* 0x0000001b2000a20c */ /* 0x000fe40003f66070 */
[----:B------:R-:W-:Y:S02]  /*13f0*/  @!P0 LOP3.LUT R35, R19, 0x7ff00000, RZ, 0xc0, !PT ;  /* 0x7ff0000013238812 */ /* 0x000fe400078ec0ff */
[----:B------:R-:W-:-:S04]  /*1400*/  @!P2 SEL R27, R33, 0x63400000, !P3 ;  /* 0x63400000211ba807 */ /* 0x000fc80005800000 */
[----:B------:R-:W-:-:S04]  /*1410*/  @!P2 LOP3.LUT R30, R27, 0x80000000, R21, 0xf8, !PT ;  /* 0x800000001b1ea812 */ /* 0x000fc800078ef815 */
[----:B------:R-:W-:Y:S01]  /*1420*/  @!P2 LOP3.LUT R31, R30, 0x100000, RZ, 0xfc, !PT ;  /* 0x001000001e1fa812 */ /* 0x000fe200078efcff */
[----:B------:R-:W-:Y:S01]  /*1430*/  @!P2 IMAD.MOV.U32 R30, RZ, RZ, RZ ;  /* 0x000000ffff1ea224 */ /* 0x000fe200078e00ff */
[----:B0-----:R-:W-:-:S08]  /*1440*/  DFMA R28, R24, -R18, 1 ;  /* 0x3ff00000181c742b */ /* 0x001fd00000000812 */
[----:B------:R-:W-:-:S08]  /*1450*/  DFMA R28, R28, R28, R28 ;  /* 0x0000001c1c1c722b */ /* 0x000fd0000000001c */
[----:B------:R-:W-:Y:S01]  /*1460*/  DFMA R28, R24, R28, R24 ;  /* 0x0000001c181c722b */ /* 0x000fe20000000018 */
[----:B------:R-:W-:Y:S01]  /*1470*/  SEL R25, R33, 0x63400000, !P1 ;  /* 0x6340000021197807 */ /* 0x000fe20004800000 */
[----:B------:R-:W-:-:S03]  /*1480*/  IMAD.MOV.U32 R24, RZ, RZ, R20 ;  /* 0x000000ffff187224 */ /* 0x000fc600078e0014 */
[----:B------:R-:W-:-:S03]  /*1490*/  LOP3.LUT R25, R25, 0x800fffff, R21, 0xf8, !PT ;  /* 0x800fffff19197812 */ /* 0x000fc600078ef815 */
[----:B------:R-:W-:-:S03]  /*14a0*/  DFMA R26, R28, -R18, 1 ;  /* 0x3ff000001c1a742b */ /* 0x000fc60000000812 */
[----:B------:R-:W-:-:S05]  /*14b0*/  @!P2 DFMA R24, R24, 2, -R30 ;  /* 0x400000001818a82b */ /* 0x000fca000000081e */
        /* <DEDUP_REMOVED lines=17> */
[----:B------:R-:W-:Y:S02]  /*15d0*/  IMAD.MOV.U32 R20, RZ, RZ, RZ ;  /* 0x000000ffff147224 */ /* 0x000fe400078e00ff */
[----:B------:R-:W-:-:S06]  /*15e0*/  VIADD R21, R28, 0x7fe00000 ;  /* 0x7fe000001c157836 */ /* 0x000fcc0000000000 */
[----:B------:R-:W-:-:S10]  /*15f0*/  DMUL R26, R30, R20 ;  /* 0x000000141e1a7228 */ /* 0x000fd40000000000 */
[----:B------:R-:W-:-:S13]  /*1600*/  FSETP.GTU.AND P0, PT, |R27|, 1.469367938527859385e-39, PT ;  /* 0x001000001b00780b */ /* 0x000fda0003f0c200 */
[----:B------:R-:W-:Y:S05]  /*1610*/  @P0 BRA `(.L_x_43) ;  /* 0x0000000000940947 */ /* 0x000fea0003800000 */
[----:B------:R-:W-:Y:S01]  /*1620*/  DFMA R18, R30, -R18, R24 ;  /* 0x800000121e12722b */ /* 0x000fe20000000018 */
[----:B------:R-:W-:-:S09]  /*1630*/  IMAD.MOV.U32 R20, RZ, RZ, RZ ;  /* 0x000000ffff147224 */ /* 0x000fd200078e00ff */
        /* <DEDUP_REMOVED lines=14> */
.L_x_42:
[----:B------:R-:W-:-:S14]  /*1720*/  DSETP.NAN.AND P0, PT, R20, R20, PT ;  /* 0x000000141400722a */ /* 0x000fdc0003f08000 */
[----:B------:R-:W-:Y:S05]  /*1730*/  @P0 BRA `(.L_x_44) ;  /* 0x0000000000440947 */ /* 0x000fea0003800000 */
[----:B------:R-:W-:-:S14]  /*1740*/  DSETP.NAN.AND P0, PT, R16, R16, PT ;  /* 0x000000101000722a */ /* 0x000fdc0003f08000 */
[----:B------:R-:W-:Y:S05]  /*1750*/  @P0 BRA `(.L_x_45) ;  /* 0x0000000000300947 */ /* 0x000fea0003800000 */
[----:B------:R-:W-:Y:S01]  /*1760*/  ISETP.NE.AND P0, PT, R28, R35, PT ;  /* 0x000000231c00720c */ /* 0x000fe20003f05270 */
[----:B------:R-:W-:Y:S02]  /*1770*/  IMAD.MOV.U32 R26, RZ, RZ, 0x0 ;  /* 0x00000000ff1a7424 */ /* 0x000fe400078e00ff */
[----:B------:R-:W-:-:S10]  /*1780*/  IMAD.MOV.U32 R27, RZ, RZ, -0x80000 ;  /* 0xfff80000ff1b7424 */ /* 0x000fd400078e00ff */
        /* <DEDUP_REMOVED lines=9> */
.L_x_45:
[----:B------:R-:W-:Y:S01]  /*1820*/  LOP3.LUT R27, R17, 0x80000, RZ, 0xfc, !PT ;  /* 0x00080000111b7812 */ /* 0x000fe200078efcff */
[----:B------:R-:W-:Y:S01]  /*1830*/  IMAD.MOV.U32 R26, RZ, RZ, R16 ;  /* 0x000000ffff1a7224 */ /* 0x000fe200078e0010 */
[----:B------:R-:W-:Y:S06]  /*1840*/  BRA `(.L_x_43) ;  /* 0x0000000000087947 */ /* 0x000fec0003800000 */
.L_x_44:
[----:B------:R-:W-:Y:S01]  /*1850*/  LOP3.LUT R27, R21, 0x80000, RZ, 0xfc, !PT ;  /* 0x00080000151b7812 */ /* 0x000fe200078efcff */
[----:B------:R-:W-:-:S07]  /*1860*/  IMAD.MOV.U32 R26, RZ, RZ, R20 ;  /* 0x000000ffff1a7224 */ /* 0x000fce00078e0014 */
.L_x_43:
[----:B------:R-:W-:Y:S05]  /*1870*/  BSYNC.RECONVERGENT B2 ;  /* 0x0000000000027941 */ /* 0x000fea0003800200 */
.L_x_41:
[----:B------:R-:W-:Y:S02]  /*1880*/  IMAD.MOV.U32 R16, RZ, RZ, R2 ;  /* 0x000000ffff107224 */ /* 0x000fe400078e0002 */
[----:B------:R-:W-:-:S04]  /*1890*/  IMAD.MOV.U32 R17, RZ, RZ, 0x0 ;  /* 0x00000000ff117424 */ /* 0x000fc800078e00ff */
[----:B------:R-:W-:Y:S05]  /*18a0*/  RET.REL.NODEC R16 `(er_batch_f64) ;  /* 0xffffffe410d47950 */ /* 0x000fea0003c3ffff */
.L_x_46:
        /* <DEDUP_REMOVED lines=13> */
.L_x_85:


//--------------------- .text.er_batch_f32        --------------------------
	.section	.text.er_batch_f32,"ax",@progbits
	.align	128
        .global         er_batch_f32
        .type           er_batch_f32,@function
        .size           er_batch_f32,(.L_x_86 - er_batch_f32)
        .other          er_batch_f32,@"STO_CUDA_ENTRY STV_DEFAULT"
er_batch_f32:
.text.er_batch_f32:
        /* <DEDUP_REMOVED lines=31> */
[----:B------:R-:W-:-:S07]  /*01f0*/  IMAD.U32 R11, RZ, RZ, UR5 ;  /* 0x00000005ff0b7e24 */ /* 0x000fce000f8e00ff */
.L_x_49:
[C---:B0-----:R-:W-:Y:S01]  /*0200*/  IMAD.WIDE R2, R9.reuse, 0x4, R10 ;  /* 0x0000000409027825 */ /* 0x041fe200078e020a */
[----:B------:R-:W-:-:S03]  /*0210*/  IADD3 R9, PT, PT, R9, 0x8, RZ ;  /* 0x0000000809097810 */ /* 0x000fc60007ffe0ff */
[----:B------:R-:W-:Y:S01]  /*0220*/  VIADD R4, R4, 0x8 ;  /* 0x0000000804047836 */ /* 0x000fe20000000000 */
[----:B------:R0:W-:Y:S04]  /*0230*/  STG.E desc[UR6][R2.64+-0x10], R13 ;  /* 0xfffff00d02007986 */ /* 0x0001e8000c101906 */
        /* <DEDUP_REMOVED lines=9> */
.L_x_48:
        /* <DEDUP_REMOVED lines=14> */
.L_x_50:
[----:B------:R-:W-:Y:S05]  /*03b0*/  @!P1 BRA `(.L_x_47) ;  /* 0x0000000000409947 */ /* 0x000fea0003800000 */
[----:B01----:R-:W-:Y:S02]  /*03c0*/  LOP3.LUT R2, R7, 0x1, RZ, 0xc0, !PT ;  /* 0x0000000107027812 */ /* 0x003fe400078ec0ff */
[----:B------:R-:W-:Y:S02]  /*03d0*/  ISETP.NE.AND P0, PT, R4, 0x1, PT ;  /* 0x000000010400780c */ /* 0x000fe40003f05270 */
[----:B------:R-:W-:-:S13]  /*03e0*/  ISETP.NE.U32.AND P1, PT, R2, 0x1, PT ;  /* 0x000000010200780c */ /* 0x000fda0003f25070 */
[----:B------:R-:W0:Y:S01]  /*03f0*/  @!P1 LDC.64 R10, c[0x0][0x3a0] ;  /* 0x0000e800ff0a9b82 */ /* 0x000e220000000a00 */
[----:B------:R-:W-:Y:S05]  /*0400*/  @!P0 BRA `(.L_x_51) ;  /* 0x00000000001c8947 */ /* 0x000fea0003800000 */
[----:B------:R-:W1:Y:S01]  /*0410*/  LDC.64 R2, c[0x0][0x3a0] ;  /* 0x0000e800ff027b82 */ /* 0x000e620000000a00 */
[----:B------:R-:W-:Y:S02]  /*0420*/  IMAD.IADD R9, R5, 0x1, R0 ;  /* 0x0000000105097824 */ /* 0x000fe400078e0200 */
[----:B------:R-:W-:Y:S02]  /*0430*/  IMAD.MOV.U32 R13, RZ, RZ, 0x7fc00000 ;  /* 0x7fc00000ff0d7424 */ /* 0x000fe400078e00ff */
[----:B------:R-:W-:Y:S02]  /*0440*/  VIADD R0, R0, 0x2 ;  /* 0x0000000200007836 */ /* 0x000fe40000000000 */
[----:B-1----:R-:W-:-:S05]  /*0450*/  IMAD.WIDE R2, R9, 0x4, R2 ;  /* 0x0000000409027825 */ /* 0x002fca00078e0202 */
[----:B------:R1:W-:Y:S04]  /*0460*/  STG.E desc[UR6][R2.64], R13 ;  /* 0x0000000d02007986 */ /* 0x0003e8000c101906 */
[----:B------:R1:W-:Y:S02]  /*0470*/  STG.E desc[UR6][R2.64+0x4], R13 ;  /* 0x0000040d02007986 */ /* 0x0003e4000c101906 */
.L_x_51:
[----:B-1----:R-:W-:Y:S01]  /*0480*/  @!P1 IMAD.IADD R3, R5, 0x1, R0 ;  /* 0x0000000105039824 */ /* 0x002fe200078e0200 */
[----:B------:R-:W-:-:S03]  /*0490*/  @!P1 MOV R9, 0x7fc00000 ;  /* 0x7fc0000000099802 */ /* 0x000fc60000000f00 */
[----:B0-----:R-:W-:-:S05]  /*04a0*/  @!P1 IMAD.WIDE R2, R3, 0x4, R10 ;  /* 0x0000000403029825 */ /* 0x001fca00078e020a */
[----:B------:R2:W-:Y:S02]  /*04b0*/  @!P1 STG.E desc[UR6][R2.64], R9 ;  /* 0x0000000902009986 */ /* 0x0005e4000c101906 */
.L_x_47:
[----:B-----5:R-:W-:-:S04]  /*04c0*/  ISETP.GT.AND P0, PT, R6, R7, PT ;  /* 0x000000070600720c */ /* 0x020fc80003f04270 */
[----:B------:R-:W-:-:S13]  /*04d0*/  ISETP.LT.OR P0, PT, R6, 0x1, P0 ;  /* 0x000000010600780c */ /* 0x000fda0000701670 */
[----:B------:R-:W-:Y:S05]  /*04e0*/  @P0 EXIT ;  /* 0x000000000000094d */ /* 0x000fea0003800000 */
[----:B------:R-:W3:Y:S02]  /*04f0*/  LDC R15, c[0x0][0x38c] ;  /* 0x0000e300ff0f7b82 */ /* 0x000ee40000000800 */
[----:B---3--:R-:W-:-:S05]  /*0500*/  IMAD.IADD R4, R6, 0x1, R15 ;  /* 0x0000000106047824 */ /* 0x008fca00078e020f */
[----:B------:R-:W-:-:S13]  /*0510*/  ISETP.GT.AND P0, PT, R4, R7, PT ;  /* 0x000000070400720c */ /* 0x000fda0003f04270 */
[----:B------:R-:W-:Y:S05]  /*0520*/  @P0 EXIT ;  /* 0x000000000000094d */ /* 0x000fea0003800000 */
[----:B0-----:R-:W0:Y:S01]  /*0530*/  LDC.64 R12, c[0x0][0x380] ;  /* 0x0000e000ff0c7b82 */ /* 0x001e220000000a00 */
[----:B------:R-:W-:Y:S01]  /*0540*/  VIADD R0, R4, 0xffffffff ;  /* 0xffffffff04007836 */ /* 0x000fe20000000000 */
[----:B------:R-:W-:Y:S01]  /*0550*/  BSSY.RECONVERGENT B0, `(.L_x_52) ;  /* 0x00000b7000007945 */ /* 0x000fe20003800200 */
[----:B------:R-:W-:-:S03]  /*0560*/  CS2R R28, SRZ ;  /* 0x00000000001c7805 */ /* 0x000fc6000001ff00 */
[----:B------:R-:W-:Y:S01]  /*0570*/  ISETP.GT.AND P0, PT, R0, R15, PT ;  /* 0x0000000f0000720c */ /* 0x000fe20003f04270 */
[----:B0-----:R-:W-:-:S12]  /*0580*/  IMAD.WIDE R14, R15, 0x4, R12 ;  /* 0x000000040f0e7825 */ /* 0x001fd800078e020c */
[----:B------:R-:W-:Y:S05]  /*0590*/  @!P0 BRA `(.L_x_53) ;  /* 0x0000000800c88947 */ /* 0x000fea0003800000 */
[C---:B------:R-:W-:Y:S01]  /*05a0*/  VIADD R0, R6.reuse, 0xfffffffe ;  /* 0xfffffffe06007836 */ /* 0x040fe20000000000 */
[----:B------:R-:W0:Y:S01]  /*05b0*/  LDC.64 R16, c[0x0][0x380] ;  /* 0x0000e000ff107b82 */ /* 0x000e220000000a00 */
[----:B-12---:R-:W-:Y:S01]  /*05c0*/  VIADD R3, R6, 0xffffffff ;  /* 0xffffffff06037836 */ /* 0x006fe20000000000 */
[----:B------:R-:W-:Y:S01]  /*05d0*/  BSSY.RECONVERGENT B1, `(.L_x_54) ;  /* 0x0000057000017945 */ /* 0x000fe20003800200 */
[----:B------:R-:W-:Y:S02]  /*05e0*/  CS2R R28, SRZ ;  /* 0x00000000001c7805 */ /* 0x000fe4000001ff00 */
[----:B------:R-:W-:Y:S01]  /*05f0*/  ISETP.GE.U32.AND P0, PT, R0, 0xf, PT ;  /* 0x0000000f0000780c */ /* 0x000fe20003f06070 */
[----:B------:R-:W-:Y:S01]  /*0600*/  IMAD.U32 R0, RZ, RZ, UR8 ;  /* 0x00000008ff007e24 */ /* 0x000fe2000f8e00ff */
[----:B------:R-:W-:-:S04]  /*0610*/  LOP3.LUT R2, R3, 0xf, RZ, 0xc0, !PT ;  /* 0x0000000f03027812 */ /* 0x000fc800078ec0ff */
[----:B------:R-:W-:-:S07]  /*0620*/  ISETP.NE.AND P1, PT, R2, RZ, PT ;  /* 0x000000ff0200720c */ /* 0x000fce0003f25270 */
[----:B------:R-:W-:Y:S06]  /*0630*/  @!P0 BRA `(.L_x_55) ;  /* 0x0000000400408947 */ /* 0x000fec0003800000 */
[----:B------:R1:W5:Y:S01]  /*0640*/  LDG.E.CONSTANT R34, desc[UR6][R14.64] ;  /* 0x000000060e227981 */ /* 0x000362000c1e9900 */
[----:B------:R-:W-:Y:S01]  /*0650*/  IMAD.MOV.U32 R18, RZ, RZ, 0x20 ;  /* 0x00000020ff127424 */ /* 0x000fe200078e00ff */
[----:B------:R-:W-:Y:S01]  /*0660*/  LOP3.LUT R9, R3, 0xfffffff0, RZ, 0xc0, !PT ;  /* 0xfffffff003097812 */ /* 0x000fe200078ec0ff */
[----:B------:R-:W-:Y:S01]  /*0670*/  IMAD.MOV.U32 R19, RZ, RZ, 0x0 ;  /* 0x00000000ff137424 */ /* 0x000fe200078e00ff */
[----:B------:R-:W-:Y:S02]  /*0680*/  MOV R0, UR8 ;  /* 0x0000000800007c02 */ /* 0x000fe40008000f00 */
[----:B------:R-:W-:Y:S01]  /*0690*/  CS2R R28, SRZ ;  /* 0x00000000001c7805 */ /* 0x000fe2000001ff00 */
[----:B0-----:R-:W-:-:S04]  /*06a0*/  IMAD.WIDE.U32 R18, R16, 0x1, R18 ;  /* 0x0000000110127825 */ /* 0x001fc800078e0012 */
[----:B------:R-:W-:Y:S02]  /*06b0*/  IMAD.MOV R9, RZ, RZ, -R9 ;  /* 0x000000ffff097224 */ /* 0x000fe400078e0a09 */
[----:B-1----:R-:W-:-:S07]  /*06c0*/  IMAD.IADD R11, R19, 0x1, R17 ;  /* 0x00000001130b7824 */ /* 0x002fce00078e0211 */
.L_x_56:
[----:B------:R-:W-:-:S04]  /*06d0*/  IMAD.MOV.U32 R10, RZ, RZ, R18 ;  /* 0x000000ffff0a7224 */ /* 0x000fc800078e0012 */
[----:B------:R-:W-:-:S05]  /*06e0*/  IMAD.WIDE R24, R0, 0x4, R10 ;  /* 0x0000000400187825 */ /* 0x000fca00078e020a */
[----:B------:R-:W2:Y:S04]  /*06f0*/  LDG.E.CONSTANT R35, desc[UR6][R24.64+-0x1c] ;  /* 0xffffe40618237981 */ /* 0x000ea8000c1e9900 */
[----:B------:R-:W3:Y:S04]  /*0700*/  LDG.E.CONSTANT R10, desc[UR6][R24.64+-0x18] ;  /* 0xffffe806180a7981 */ /* 0x000ee8000c1e9900 */
[----:B------:R-:W4:Y:S04]  /*0710*/  LDG.E.CONSTANT R32, desc[UR6][R24.64+-0x14] ;  /* 0xffffec0618207981 */ /* 0x000f28000c1e9900 */
[----:B------:R-:W4:Y:S04]  /*0720*/  LDG.E.CONSTANT R37, desc[UR6][R24.64+-0x10] ;  /* 0xfffff00618257981 */ /* 0x000f28000c1e9900 */
[----:B------:R-:W4:Y:S04]  /*0730*/  LDG.E.CONSTANT R27, desc[UR6][R24.64+-0xc] ;  /* 0xfffff406181b7981 */ /* 0x000f28000c1e9900 */
[----:B------:R-:W4:Y:S01]  /*0740*/  LDG.E.CONSTANT R36, desc[UR6][R24.64+-0x8] ;  /* 0xfffff80618247981 */ /* 0x000f22000c1e9900 */
[----:B-----5:R-:W-:Y:S03]  /*0750*/  F2F.F64.F32 R30, R34 ;  /* 0x00000022001e7310 */ /* 0x020fe60000201800 */
[----:B------:R-:W4:Y:S05]  /*0760*/  LDG.E.CONSTANT R26, desc[UR6][R24.64+-0x4] ;  /* 0xfffffc06181a7981 */ /* 0x000f2a000c1e9900 */
[----:B--2---:R-:W0:Y:S08]  /*0770*/  F2F.F64.F32 R20, R35 ;  /* 0x0000002300147310 */ /* 0x004e300000201800 */
[----:B---3--:R1:W2:Y:S01]  /*0780*/  F2F.F64.F32 R22, R10 ;  /* 0x0000000a00167310 */ /* 0x0082a20000201800 */
[----:B0-----:R-:W-:Y:S01]  /*0790*/  DADD R30, R20, -R30 ;  /* 0x00000000141e7229 */ /* 0x001fe2000000081e */
[----:B-1----:R-:W3:Y:S06]  /*07a0*/  LDG.E.CONSTANT R10, desc[UR6][R24.64] ;  /* 0x00000006180a7981 */ /* 0x002eec000c1e9900 */
[----:B----4-:R-:W0:Y:S01]  /*07b0*/  F2F.F64.F32 R32, R32 ;  /* 0x0000002000207310 */ /* 0x010e220000201800 */
[----:B------:R-:W-:-:S02]  /*07c0*/  DADD R28, |R30|, R28 ;  /* 0x000000001e1c7229 */ /* 0x000fc4000000021c */
[----:B--2---:R-:W-:-:S05]  /*07d0*/  DADD R20, -R20, R22 ;  /* 0x0000000014147229 */ /* 0x004fca0000000116 */
[----:B------:R-:W1:Y:S01]  /*07e0*/  F2F.F64.F32 R34, R37 ;  /* 0x0000002500227310 */ /* 0x000e620000201800 */
[----:B------:R-:W2:Y:S04]  /*07f0*/  LDG.E.CONSTANT R30, desc[UR6][R24.64+0xc] ;  /* 0x00000c06181e7981 */ /* 0x000ea8000c1e9900 */
[----:B------:R-:W4:Y:S01]  /*0800*/  LDG.E.CONSTANT R31, desc[UR6][R24.64+0x10] ;  /* 0x00001006181f7981 */ /* 0x000f22000c1e9900 */
[----:B------:R-:W-:-:S03]  /*0810*/  DADD R20, R28, |R20| ;  /* 0x000000001c147229 */ /* 0x000fc60000000414 */
[----:B------:R-:W2:Y:S01]  /*0820*/  LDG.E.CONSTANT R28, desc[UR6][R24.64+0x4] ;  /* 0x00000406181c7981 */ /* 0x000ea2000c1e9900 */
[----:B0-----:R-:W-:-:S03]  /*0830*/  DADD R22, -R22, R32 ;  /* 0x0000000016167229 */ /* 0x001fc60000000120 */
[----:B------:R-:W4:Y:S05]  /*0840*/  LDG.E.CONSTANT R29, desc[UR6][R24.64+0x8] ;  /* 0x00000806181d7981 */ /* 0x000f2a000c1e9900 */
[----:B------:R-:W-:Y:S01]  /*0850*/  DADD R22, R20, |R22| ;  /* 0x0000000014167229 */ /* 0x000fe20000000416 */
[----:B------:R-:W0:Y:S01]  /*0860*/  F2F.F64.F32 R20, R27 ;  /* 0x0000001b00147310 */ /* 0x000e220000201800 */
[----:B-1----:R-:W-:-:S08]  /*0870*/  DADD R32, -R32, R34 ;  /* 0x0000000020207229 */ /* 0x002fd00000000122 */
[----:B------:R-:W-:Y:S01]  /*0880*/  DADD R32, R22, |R32| ;  /* 0x0000000016207229 */ /* 0x000fe20000000420 */
[----:B------:R-:W1:Y:S01]  /*0890*/  F2F.F64.F32 R22, R36 ;  /* 0x0000002400167310 */ /* 0x000e620000201800 */
[----:B0-----:R-:W-:-:S08]  /*08a0*/  DADD R34, -R34, R20 ;  /* 0x0000000022227229 */ /* 0x001fd00000000114 */
[----:B------:R-:W-:Y:S01]  /*08b0*/  DADD R34, R32, |R34| ;  /* 0x0000000020227229 */ /* 0x000fe20000000422 */
[----:B------:R-:W4:Y:S01]  /*08c0*/  LDG.E.CONSTANT R32, desc[UR6][R24.64+0x14] ;  /* 0x0000140618207981 */ /* 0x000f22000c1e9900 */
[----:B-1----:R-:W-:-:S03]  /*08d0*/  DADD R20, -R20, R22 ;  /* 0x0000000014147229 */ /* 0x002fc60000000116 */
[----:B------:R-:W4:Y:S05]  /*08e0*/  LDG.E.CONSTANT R33, desc[UR6][R24.64+0x18] ;  /* 0x0000180618217981 */ /* 0x000f2a000c1e9900 */
[----:B------:R-:W-:Y:S01]  /*08f0*/  DADD R20, R34, |R20| ;  /* 0x0000000022147229 */ /* 0x000fe20000000414 */
[----:B------:R-:W4:Y:S04]  /*0900*/  LDG.E.CONSTANT R35, desc[UR6][R24.64+0x1c] ;  /* 0x00001c0618237981 */ /* 0x000f28000c1e9900 */
[----:B------:R0:W4:Y:S01]  /*0910*/  LDG.E.CONSTANT R34, desc[UR6][R24.64+0x20] ;  /* 0x0000200618227981 */ /* 0x000122000c1e9900 */
[----:B------:R-:W1:Y:S02]  /*0920*/  F2F.F64.F32 R26, R26 ;  /* 0x0000001a001a7310 */ /* 0x000e640000201800 */
[----:B-1----:R-:W-:-:S08]  /*0930*/  DADD R22, -R22, R26 ;  /* 0x0000000016167229 */ /* 0x002fd0000000011a */
[----:B------:R-:W-:Y:S01]  /*0940*/  DADD R20, R20, |R22| ;  /* 0x0000000014147229 */ /* 0x000fe20000000416 */
[----:B------:R-:W-:-:S05]  /*0950*/  VIADD R9, R9, 0x10 ;  /* 0x0000001009097836 */ /* 0x000fca0000000000 */
[----:B------:R-:W-:Y:S01]  /*0960*/  ISETP.NE.AND P0, PT, R9, RZ, PT ;  /* 0x000000ff0900720c */ /* 0x000fe20003f05270 */
[----:B------:R-:W-:Y:S01]  /*0970*/  VIADD R0, R0, 0x10 ;  /* 0x0000001000007836 */ /* 0x000fe20000000000 */
[----:B---3--:R-:W1:Y:S02]  /*0980*/  F2F.F64.F32 R22, R10 ;  /* 0x0000000a00167310 */ /* 0x008e640000201800 */
[----:B-1----:R-:W-:-:S06]  /*0990*/  DADD R36, -R26, R22 ;  /* 0x000000001a247229 */ /* 0x002fcc0000000116 */
[----:B--2---:R-:W1:Y:S02]  /*09a0*/  F2F.F64.F32 R26, R28 ;  /* 0x0000001c001a7310 */ /* 0x004e640000201800 */
[----:B------:R-:W-:-:S06]  /*09b0*/  DADD R20, R20, |R36| ;  /* 0x0000000014147229 */ /* 0x000fcc0000000424 */
[----:B----4-:R-:W2:Y:S01]  /*09c0*/  F2F.F64.F32 R36, R29 ;  /* 0x0000001d00247310 */ /* 0x010ea20000201800 */
[----:B-1----:R-:W-:-:S07]  /*09d0*/  DADD R22, -R22, R26 ;  /* 0x0000000016167229 */ /* 0x002fce000000011a */
[----:B0-----:R-:W0:Y:S01]  /*09e0*/  F2F.F64.F32 R24, R30 ;  /* 0x0000001e00187310 */ /* 0x001e220000201800 */
[----:B------:R-:W-:Y:S02]  /*09f0*/  DADD R20, R20, |R22| ;  /* 0x0000000014147229 */ /* 0x000fe40000000416 */
[----:B--2---:R-:W-:-:S05]  /*0a00*/  DADD R26, -R26, R36 ;  /* 0x000000001a1a7229 */ /* 0x004fca0000000124 */
[----:B------:R-:W1:Y:S01]  /*0a10*/  F2F.F64.F32 R22, R31 ;  /* 0x0000001f00167310 */ /* 0x000e620000201800 */
[----:B0-----:R-:W-:Y:S02]  /*0a20*/  DADD R36, -R36, R24 ;  /* 0x0000000024247229 */ /* 0x001fe40000000118 */
[----:B------:R-:W-:-:S05]  /*0a30*/  DADD R20, R20, |R26| ;  /* 0x0000000014147229 */ /* 0x000fca000000041a */
[----:B------:R-:W0:Y:S03]  /*0a40*/  F2F.F64.F32 R26, R32 ;  /* 0x00000020001a7310 */ /* 0x000e260000201800 */
[----:B------:R-:W-:Y:S02]  /*0a50*/  DADD R20, R20, |R36| ;  /* 0x0000000014147229 */ /* 0x000fe40000000424 */
[----:B-1----:R-:W-:-:S03]  /*0a60*/  DADD R24, -R24, R22 ;  /* 0x0000000018187229 */ /* 0x002fc60000000116 */
[----:B------:R-:W1:Y:S05]  /*0a70*/  F2F.F64.F32 R28, R33 ;  /* 0x00000021001c7310 */ /* 0x000e6a0000201800 */
[----:B------:R-:W-:Y:S02]  /*0a80*/  DADD R20, R20, |R24| ;  /* 0x0000000014147229 */ /* 0x000fe40000000418 */
[----:B0-----:R-:W-:Y:S01]  /*0a90*/  DADD R22, -R22, R26 ;  /* 0x0000000016167229 */ /* 0x001fe2000000011a */
[----:B------:R-:W0:Y:S01]  /*0aa0*/  F2F.F64.F32 R24, R35 ;  /* 0x0000002300187310 */ /* 0x000e220000201800 */
[----:B-1----:R-:W-:-:S06]  /*0ab0*/  DADD R26, -R26, R28 ;  /* 0x000000001a1a7229 */ /* 0x002fcc000000011c */
[----:B------:R-:W-:Y:S01]  /*0ac0*/  DADD R22, R20, |R22| ;  /* 0x0000000014167229 */ /* 0x000fe20000000416 */
[----:B------:R-:W1:Y:S01]  /*0ad0*/  F2F.F64.F32 R20, R34 ;  /* 0x0000002200147310 */ /* 0x000e620000201800 */
[----:B0-----:R-:W-:-:S06]  /*0ae0*/  DADD R28, -R28, R24 ;  /* 0x000000001c1c7229 */ /* 0x001fcc0000000118 */
[----:B------:R-:W-:Y:S02]  /*0af0*/  DADD R22, R22, |R26| ;  /* 0x0000000016167229 */ /* 0x000fe4000000041a */
[----:B-1----:R-:W-:-:S06]  /*0b00*/  DADD R20, -R24, R20 ;  /* 0x0000000018147229 */ /* 0x002fcc0000000114 */
[----:B------:R-:W-:-:S08]  /*0b10*/  DADD R28, R22, |R28| ;  /* 0x00000000161c7229 */ /* 0x000fd0000000041c */
[----:B------:R-:W-:Y:S01]  /*0b20*/  DADD R28, R28, |R20| ;  /* 0x000000001c1c7229 */ /* 0x000fe20000000414 */
[----:B------:R-:W-:Y:S10]  /*0b30*/  @P0 BRA `(.L_x_56) ;  /* 0xfffffff800e40947 */ /* 0x000ff4000383ffff */
.L_x_55:
[----:B------:R-:W-:Y:S05]  /*0b40*/  BSYNC.RECONVERGENT B1 ;  /* 0x0000000000017941 */ /* 0x000fea0003800200 */
.L_x_54:
[----:B------:R-:W-:Y:S05]  /*0b50*/  @!P1 BRA `(.L_x_53) ;  /* 0x0000000400589947 */ /* 0x000fea0003800000 */
[----:B------:R-:W-:Y:S01]  /*0b60*/  ISETP.GE.U32.AND P0, PT, R2, 0x8, PT ;  /* 0x000000080200780c */ /* 0x000fe20003f06070 */
[----:B------:R-:W-:Y:S01]  /*0b70*/  BSSY.RECONVERGENT B1, `(.L_x_57) ;  /* 0x0000028000017945 */ /* 0x000fe20003800200 */
[----:B------:R-:W-:-:S04]  /*0b80*/  LOP3.LUT R9, R3, 0x7, RZ, 0xc0, !PT ;  /* 0x0000000703097812 */ /* 0x000fc800078ec0ff */
[----:B------:R-:W-:-:S07]  /*0b90*/  ISETP.NE.AND P1, PT, R9, RZ, PT ;  /* 0x000000ff0900720c */ /* 0x000fce0003f25270 */
[----:B------:R-:W-:Y:S06]  /*0ba0*/  @!P0 BRA `(.L_x_58) ;  /* 0x0000000000908947 */ /* 0x000fec0003800000 */
[----:B------:R-:W-:-:S05]  /*0bb0*/  IMAD.WIDE R32, R0, 0x4, R12 ;  /* 0x0000000400207825 */ /* 0x000fca00078e020c */
[----:B------:R-:W2:Y:S04]  /*0bc0*/  LDG.E.CONSTANT R34, desc[UR6][R32.64+0x4] ;  /* 0x0000040620227981 */ /* 0x000ea8000c1e9900 */
[----:B------:R-:W3:Y:S04]  /*0bd0*/  LDG.E.CONSTANT R35, desc[UR6][R32.64] ;  /* 0x0000000620237981 */ /* 0x000ee8000c1e9900 */
[----:B------:R-:W4:Y:S04]  /*0be0*/  LDG.E.CONSTANT R36, desc[UR6][R32.64+0x8] ;  /* 0x0000080620247981 */ /* 0x000f28000c1e9900 */
[----:B------:R-:W5:Y:S04]  /*0bf0*/  LDG.E.CONSTANT R37, desc[UR6][R32.64+0xc] ;  /* 0x00000c0620257981 */ /* 0x000f68000c1e9900 */
[----:B------:R-:W5:Y:S04]  /*0c00*/  LDG.E.CONSTANT R26, desc[UR6][R32.64+0x10] ;  /* 0x00001006201a7981 */ /* 0x000f68000c1e9900 */
[----:B------:R-:W5:Y:S04]  /*0c10*/  LDG.E.CONSTANT R30, desc[UR6][R32.64+0x14] ;  /* 0x00001406201e7981 */ /* 0x000f68000c1e9900 */
[----:B------:R-:W5:Y:S04]  /*0c20*/  LDG.E.CONSTANT R2, desc[UR6][R32.64+0x18] ;  /* 0x0000180620027981 */ /* 0x000f68000c1e9900 */
[----:B------:R-:W5:Y:S04]  /*0c30*/  LDG.E.CONSTANT R10, desc[UR6][R32.64+0x1c] ;  /* 0x00001c06200a7981 */ /* 0x000f68000c1e9900 */
[----:B------:R-:W5:Y:S01]  /*0c40*/  LDG.E.CONSTANT R11, desc[UR6][R32.64+0x20] ;  /* 0x00002006200b7981 */ /* 0x000f62000c1e9900 */
[----:B------:R-:W-:Y:S01]  /*0c50*/  VIADD R0, R0, 0x8 ;  /* 0x0000000800007836 */ /* 0x000fe20000000000 */
[----:B--2---:R-:W-:Y:S08]  /*0c60*/  F2F.F64.F32 R22, R34 ;  /* 0x0000002200167310 */ /* 0x004ff00000201800 */
[----:B---3--:R-:W1:Y:S08]  /*0c70*/  F2F.F64.F32 R24, R35 ;  /* 0x0000002300187310 */ /* 0x008e700000201800 */
[----:B----4-:R-:W2:Y:S01]  /*0c80*/  F2F.F64.F32 R20, R36 ;  /* 0x0000002400147310 */ /* 0x010ea20000201800 */
[----:B-1----:R-:W-:-:S07]  /*0c90*/  DADD R24, R22, -R24 ;  /* 0x0000000016187229 */ /* 0x002fce0000000818 */
[----:B-----5:R-:W1:Y:S01]  /*0ca0*/  F2F.F64.F32 R18, R37 ;  /* 0x0000002500127310 */ /* 0x020e620000201800 */
[----:B------:R-:W-:-:S07]  /*0cb0*/  DADD R24, R28, |R24| ;  /* 0x000000001c187229 */ /* 0x000fce0000000418 */
[----:B------:R-:W3:Y:S01]  /*0cc0*/  F2F.F64.F32 R26, R26 ;  /* 0x0000001a001a7310 */ /* 0x000ee20000201800 */
[----:B--2---:R-:W-:Y:S02]  /*0cd0*/  DADD R22, -R22, R20 ;  /* 0x0000000016167229 */ /* 0x004fe40000000114 */
[----:B-1----:R-:W-:-:S05]  /*0ce0*/  DADD R20, -R20, R18 ;  /* 0x0000000014147229 */ /* 0x002fca0000000112 */
[----:B------:R-:W1:Y:S01]  /*0cf0*/  F2F.F64.F32 R30, R30 ;  /* 0x0000001e001e7310 */ /* 0x000e620000201800 */
[----:B------:R-:W-:Y:S02]  /*0d00*/  DADD R22, R24, |R22| ;  /* 0x0000000018167229 */ /* 0x000fe40000000416 */
[----:B---3--:R-:W-:-:S06]  /*0d10*/  DADD R18, -R18, R26 ;  /* 0x0000000012127229 */ /* 0x008fcc000000011a */
[----:B------:R-:W-:Y:S02]  /*0d20*/  DADD R20, R22, |R20| ;  /* 0x0000000016147229 */ /* 0x000fe40000000414 */
[----:B------:R-:W2:Y:S01]  /*0d30*/  F2F.F64.F32 R22, R2 ;  /* 0x0000000200167310 */ /* 0x000ea20000201800 */
[----:B-1----:R-:W-:-:S05]  /*0d40*/  DADD R24, -R26, R30 ;  /* 0x000000001a187229 */ /* 0x002fca000000011e */
[----:B------:R-:W-:Y:S02]  /*0d50*/  DADD R18, R20, |R18| ;  /* 0x0000000014127229 */ /* 0x000fe40000000412 */
[----:B------:R-:W1:Y:S06]  /*0d60*/  F2F.F64.F32 R20, R10 ;  /* 0x0000000a00147310 */ /* 0x000e6c0000201800 */
[----:B------:R-:W-:Y:S02]  /*0d70*/  DADD R24, R18, |R24| ;  /* 0x0000000012187229 */ /* 0x000fe40000000418 */
[----:B--2---:R-:W-:Y:S01]  /*0d80*/  DADD R26, -R30, R22 ;  /* 0x000000001e1a7229 */ /* 0x004fe20000000116 */
[----:B------:R-:W2:Y:S01]  /*0d90*/  F2F.F64.F32 R18, R11 ;  /* 0x0000000b00127310 */ /* 0x000ea20000201800 */
[----:B-1----:R-:W-:-:S06]  /*0da0*/  DADD R22, -R22, R20 ;  /* 0x0000000016167229 */ /* 0x002fcc0000000114 */
[----:B------:R-:W-:Y:S02]  /*0db0*/  DADD R24, R24, |R26| ;  /* 0x0000000018187229 */ /* 0x000fe4000000041a */
[----:B--2---:R-:W-:-:S06]  /*0dc0*/  DADD R18, -R20, R18 ;  /* 0x0000000014127229 */ /* 0x004fcc0000000112 */
[----:B------:R-:W-:-:S08]  /*0dd0*/  DADD R22, R24, |R22| ;  /* 0x0000000018167229 */ /* 0x000fd00000000416 */
[----:B------:R-:W-:-:S11]  /*0de0*/  DADD R28, R22, |R18| ;  /* 0x00000000161c7229 */ /* 0x000fd60000000412 */
.L_x_58:
[----:B------:R-:W-:Y:S05]  /*0df0*/  BSYNC.RECONVERGENT B1 ;  /* 0x0000000000017941 */ /* 0x000fea0003800200 */
.L_x_57:
        /* <DEDUP_REMOVED lines=11> */
[----:B------:R-:W5:Y:S01]  /*0eb0*/  LDG.E.CONSTANT R32, desc[UR6][R22.64+0x10] ;  /* 0x0000100616207981 */ /* 0x000f62000c1e9900 */
[----:B------:R-:W-:Y:S01]  /*0ec0*/  VIADD R0, R0, 0x4 ;  /* 0x0000000400007836 */ /* 0x000fe20000000000 */
[----:B--2---:R-:W-:Y:S08]  /*0ed0*/  F2F.F64.F32 R20, R2 ;  /* 0x0000000200147310 */ /* 0x004ff00000201800 */
[----:B---3--:R-:W1:Y:S08]  /*0ee0*/  F2F.F64.F32 R10, R9 ;  /* 0x00000009000a7310 */ /* 0x008e700000201800 */
[----:B----4-:R-:W2:Y:S01]  /*0ef0*/  F2F.F64.F32 R18, R30 ;  /* 0x0000001e00127310 */ /* 0x010ea20000201800 */
[----:B-1----:R-:W-:-:S07]  /*0f00*/  DADD R24, R20, -R10 ;  /* 0x0000000014187229 */ /* 0x002fce000000080a */
[----:B-----5:R-:W-:Y:S01]  /*0f10*/  F2F.F64.F32 R26, R32 ;  /* 0x00000020001a7310 */ /* 0x020fe20000201800 */
[----:B------:R-:W-:-:S07]  /*0f20*/  DADD R24, R28, |R24| ;  /* 0x000000001c187229 */ /* 0x000fce0000000418 */
[----:B------:R-:W1:Y:S01]  /*0f30*/  F2F.F64.F32 R10, R31 ;  /* 0x0000001f000a7310 */ /* 0x000e620000201800 */
[----:B--2---:R-:W-:-:S08]  /*0f40*/  DADD R20, -R20, R18 ;  /* 0x0000000014147229 */ /* 0x004fd00000000112 */
[----:B------:R-:W-:Y:S02]  /*0f50*/  DADD R20, R24, |R20| ;  /* 0x0000000018147229 */ /* 0x000fe40000000414 */
[----:B-1----:R-:W-:Y:S02]  /*0f60*/  DADD R18, -R18, R10 ;  /* 0x0000000012127229 */ /* 0x002fe4000000010a */
[----:B------:R-:W-:-:S06]  /*0f70*/  DADD R26, -R10, R26 ;  /* 0x000000000a1a7229 */ /* 0x000fcc000000011a */
[----:B------:R-:W-:-:S08]  /*0f80*/  DADD R18, R20, |R18| ;  /* 0x0000000014127229 */ /* 0x000fd00000000412 */
[----:B------:R-:W-:-:S11]  /*0f90*/  DADD R28, R18, |R26| ;  /* 0x00000000121c7229 */ /* 0x000fd6000000041a */
.L_x_60:
[----:B------:R-:W-:Y:S05]  /*0fa0*/  BSYNC.RECONVERGENT B1 ;  /* 0x0000000000017941 */ /* 0x000fea0003800200 */
.L_x_59:
[----:B------:R-:W-:Y:S05]  /*0fb0*/  @!P1 BRA `(.L_x_53) ;  /* 0x0000000000409947 */ /* 0x000fea0003800000 */
[----:B------:R-:W-:-:S06]  /*0fc0*/  IMAD.WIDE R12, R0, 0x4, R12 ;  /* 0x00000004000c7825 */ /* 0x000fcc00078e020c */
[----:B------:R1:W5:Y:S01]  /*0fd0*/  LDG.E.CONSTANT R12, desc[UR6][R12.64] ;  /* 0x000000060c0c7981 */ /* 0x000362000c1e9900 */
[----:B0-----:R-:W-:Y:S02]  /*0fe0*/  IADD3 R16, P0, PT, R16, 0x4, RZ ;  /* 0x0000000410107810 */ /* 0x001fe40007f1e0ff */
[----:B------:R-:W-:-:S03]  /*0ff0*/  IADD3 R9, PT, PT, -R3, RZ, RZ ;  /* 0x000000ff03097210 */ /* 0x000fc60007ffe1ff */
[----:B------:R-:W-:-:S08]  /*1000*/  IMAD.X R17, RZ, RZ, R17, P0 ;  /* 0x000000ffff117224 */ /* 0x000fd000000e0611 */
.L_x_61:
[----:B------:R-:W-:-:S06]  /*1010*/  IMAD.WIDE R2, R0, 0x4, R16 ;  /* 0x0000000400027825 */ /* 0x000fcc00078e0210 */
[----:B------:R-:W2:Y:S01]  /*1020*/  LDG.E.CONSTANT R2, desc[UR6][R2.64] ;  /* 0x0000000602027981 */ /* 0x000ea2000c1e9900 */
[----:B-1---5:R-:W-:Y:S01]  /*1030*/  F2F.F64.F32 R12, R12 ;  /* 0x0000000c000c7310 */ /* 0x022fe20000201800 */
[----:B------:R-:W-:Y:S02]  /*1040*/  VIADD R9, R9, 0x1 ;  /* 0x0000000109097836 */ /* 0x000fe40000000000 */
[----:B------:R-:W-:-:S03]  /*1050*/  VIADD R0, R0, 0x1 ;  /* 0x0000000100007836 */ /* 0x000fc60000000000 */
[----:B------:R-:W-:Y:S02]  /*1060*/  ISETP.NE.AND P0, PT, R9, RZ, PT ;  /* 0x000000ff0900720c */ /* 0x000fe40003f05270 */
[----:B--2---:R-:W0:Y:S02]  /*1070*/  F2F.F64.F32 R10, R2 ;  /* 0x00000002000a7310 */ /* 0x004e240000201800 */
[----:B0-----:R-:W-:Y:S01]  /*1080*/  DADD R10, R10, -R12 ;  /* 0x000000000a0a7229 */ /* 0x001fe2000000080c */
[----:B------:R-:W-:-:S07]  /*1090*/  IMAD.MOV.U32 R12, RZ, RZ, R2 ;  /* 0x000000ffff0c7224 */ /* 0x000fce00078e0002 */
[----:B------:R-:W-:Y:S01]  /*10a0*/  DADD R28, |R10|, R28 ;  /* 0x000000000a1c7229 */ /* 0x000fe2000000021c */
[----:B------:R-:W-:Y:S10]  /*10b0*/  @P0 BRA `(.L_x_61) ;  /* 0xfffffffc00d40947 */ /* 0x000ff4000383ffff */
.L_x_53:
[----:B------:R-:W-:Y:S05]  /*10c0*/  BSYNC.RECONVERGENT B0 ;  /* 0x0000000000007941 */ /* 0x000fea0003800200 */
.L_x_52:
[----:B0-----:R-:W-:Y:S01]  /*10d0*/  IMAD.WIDE R16, R6, 0x4, R14 ;  /* 0x0000000406107825 */ /* 0x001fe200078e020e */
[----:B------:R0:W5:Y:S01]  /*10e0*/  LDG.E.CONSTANT R18, desc[UR6][R14.64] ;  /* 0x000000060e127981 */ /* 0x000162000c1e9900 */
[----:B------:R-:W3:Y:S03]  /*10f0*/  LDC.64 R12, c[0x0][0x380] ;  /* 0x0000e000ff0c7b82 */ /* 0x000ee60000000a00 */
[----:B------:R0:W5:Y:S01]  /*1100*/  LDG.E.CONSTANT R0, desc[UR6][R16.64+-0x4] ;  /* 0xfffffc0610007981 */ /* 0x000162000c1e9900 */
[--C-:B------:R-:W-:Y:S02]  /*1110*/  IMAD.IADD R7, R7, 0x1, -R4.reuse ;  /* 0x0000000107077824 */ /* 0x100fe400078e0a04 */
[----:B------:R-:W-:Y:S02]  /*1120*/  IMAD.IADD R5, R5, 0x1, R4 ;  /* 0x0000000105057824 */ /* 0x000fe400078e0204 */
[----:B-12---:R-:W1:Y:S08]  /*1130*/  LDC.64 R2, c[0x0][0x3a0] ;  /* 0x0000e800ff027b82 */ /* 0x006e700000000a00 */
[----:B------:R-:W2:Y:S01]  /*1140*/  LDC.64 R10, c[0x0][0x380] ;  /* 0x0000e000ff0a7b82 */ /* 0x000ea20000000a00 */
[----:B---3--:R-:W-:-:S05]  /*1150*/  IADD3 R12, P0, PT, R12, 0x4, RZ ;  /* 0x000000040c0c7810 */ /* 0x008fca0007f1e0ff */
[----:B0-----:R-:W-:-:S08]  /*1160*/  IMAD.X R13, RZ, RZ, R13, P0 ;  /* 0x000000ffff0d7224 */ /* 0x001fd000000e060d */
.L_x_66:
[----:B------:R-:W-:Y:S01]  /*1170*/  DSETP.GT.AND P0, PT, R28, RZ, PT ;  /* 0x000000ff1c00722a */ /* 0x000fe20003f04000 */
[----:B-----5:R0:W3:Y:S01]  /*1180*/  F2F.F64.F32 R22, R0 ;  /* 0x0000000000167310 */ /* 0x0200e20000201800 */
[----:B------:R-:W-:Y:S01]  /*1190*/  BSSY.RECONVERGENT B0, `(.L_x_62) ;  /* 0x0000020000007945 */ /* 0x000fe20003800200 */
[----:B------:R-:W-:-:S06]  /*11a0*/  MOV R9, RZ ;  /* 0x000000ff00097202 */ /* 0x000fcc0000000f00 */
[----:B------:R0:W4:Y:S05]  /*11b0*/  F2F.F64.F32 R20, R18 ;  /* 0x0000001200147310 */ /* 0x00012a0000201800 */
[----:B------:R-:W-:Y:S05]  /*11c0*/  @!P0 BRA `(.L_x_63) ;  /* 0x0000000000708947 */ /* 0x000fea0003800000 */
[----:B------:R-:W5:Y:S01]  /*11d0*/  MUFU.RCP64H R15, R29 ;  /* 0x0000001d000f7308 */ /* 0x000f620000001800 */
[----:B------:R-:W-:Y:S01]  /*11e0*/  IMAD.MOV.U32 R14, RZ, RZ, 0x1 ;  /* 0x00000001ff0e7424 */ /* 0x000fe200078e00ff */
[----:B---34-:R-:W-:Y:S01]  /*11f0*/  DADD R24, R22, -R20 ;  /* 0x0000000016187229 */ /* 0x018fe20000000814 */
[----:B------:R-:W-:Y:S04]  /*1200*/  BSSY.RECONVERGENT B1, `(.L_x_64) ;  /* 0x0000014000017945 */ /* 0x000fe80003800200 */
[----:B-----5:R-:W-:-:S08]  /*1210*/  DFMA R16, R14, -R28, 1 ;  /* 0x3ff000000e10742b */ /* 0x020fd0000000081c */
[----:B------:R-:W-:-:S08]  /*1220*/  DFMA R16, R16, R16, R16 ;  /* 0x000000101010722b */ /* 0x000fd00000000010 */
[----:B------:R-:W-:-:S08]  /*1230*/  DFMA R16, R14, R16, R14 ;  /* 0x000000100e10722b */ /* 0x000fd0000000000e */
[----:B------:R-:W-:-:S08]  /*1240*/  DFMA R14, R16, -R28, 1 ;  /* 0x3ff00000100e742b */ /* 0x000fd0000000081c */
[----:B------:R-:W-:-:S08]  /*1250*/  DFMA R14, R16, R14, R16 ;  /* 0x0000000e100e722b */ /* 0x000fd00000000010 */
[----:B------:R-:W-:-:S08]  /*1260*/  DMUL R16, |R24|, R14 ;  /* 0x0000000e18107228 */ /* 0x000fd00000000200 */
[----:B0-----:R-:W-:-:S08]  /*1270*/  DFMA R18, R16, -R28, |R24| ;  /* 0x8000001c1012722b */ /* 0x001fd00000000418 */
        /* <DEDUP_REMOVED lines=9> */
[----:B-12---:R-:W-:Y:S05]  /*1310*/  CALL.REL.NOINC `($__internal_2_$__cuda_sm20_div_rn_f64_full) ;  /* 0x0000000000747944 */ /* 0x006fea0003c00000 */
[----:B------:R-:W-:Y:S02]  /*1320*/  IMAD.MOV.U32 R14, RZ, RZ, R26 ;  /* 0x000000ffff0e7224 */ /* 0x000fe400078e001a */
[----:B------:R-:W-:-:S07]  /*1330*/  IMAD.MOV.U32 R15, RZ, RZ, R27 ;  /* 0x000000ffff0f7224 */ /* 0x000fce00078e001b */
.L_x_65:
[----:B------:R-:W-:Y:S05]  /*1340*/  BSYNC.RECONVERGENT B1 ;  /* 0x0000000000017941 */ /* 0x000fea0003800200 */
.L_x_64:
[----:B------:R-:W-:-:S06]  /*1350*/  DSETP.GT.AND P0, PT, R14, 1, PT ;  /* 0x3ff000000e00742a */ /* 0x000fcc0003f04000 */
[----:B------:R-:W-:Y:S02]  /*1360*/  FSEL R14, R14, RZ, !P0 ;  /* 0x000000ff0e0e7208 */ /* 0x000fe40004000000 */
[----:B------:R-:W-:-:S04]  /*1370*/  FSEL R15, R15, 1.875, !P0 ;  /* 0x3ff000000f0f7808 */ /* 0x000fc80004000000 */
[----:B------:R0:W3:Y:S03]  /*1380*/  F2F.F32.F64 R9, R14 ;  /* 0x0000000e00097310 */ /* 0x0000e60000301000 */
.L_x_63:
[----:B------:R-:W-:Y:S05]  /*1390*/  BSYNC.RECONVERGENT B0 ;  /* 0x0000000000007941 */ /* 0x000fea0003800200 */
.L_x_62:
[----:B------:R-:W-:Y:S01]  /*13a0*/  ISETP.NE.AND P0, PT, R7, RZ, PT ;  /* 0x000000ff0700720c */ /* 0x000fe20003f05270 */
[----:B0-----:R-:W-:-:S04]  /*13b0*/  VIADD R15, R5, 0xffffffff ;  /* 0xffffffff050f7836 */ /* 0x001fc80000000000 */
[----:B-1----:R-:W-:-:S05]  /*13c0*/  IMAD.WIDE R14, R15, 0x4, R2 ;  /* 0x000000040f0e7825 */ /* 0x002fca00078e0202 */
[----:B---3--:R0:W-:Y:S03]  /*13d0*/  STG.E desc[UR6][R14.64], R9 ;  /* 0x000000090e007986 */ /* 0x0081e6000c101906 */
[----:B------:R-:W-:Y:S05]  /*13e0*/  @!P0 EXIT ;  /* 0x000000000000894d */ /* 0x000fea0003800000 */
[----:B0-----:R-:W-:-:S04]  /*13f0*/  VIADD R15, R4, 0xffffffff ;  /* 0xffffffff040f7836 */ /* 0x001fc80000000000 */
[----:B--2---:R-:W-:-:S05]  /*1400*/  IMAD.WIDE R14, R15, 0x4, R10 ;  /* 0x000000040f0e7825 */ /* 0x004fca00078e020a */
[----:B------:R-:W2:Y:S01]  /*1410*/  LDG.E.CONSTANT R0, desc[UR6][R14.64+0x4] ;  /* 0x000004060e007981 */ /* 0x000ea2000c1e9900 */
[----:B------:R-:W-:-:S06]  /*1420*/  IMAD.WIDE R18, R8, 0x4, R12 ;  /* 0x0000000408127825 */ /* 0x000fcc00078e020c */
[----:B------:R-:W3:Y:S01]  /*1430*/  LDG.E.CONSTANT R18, desc[UR6][R18.64] ;  /* 0x0000000612127981 */ /* 0x000ee2000c1e9900 */
[----:B------:R-:W-:Y:S01]  /*1440*/  IADD3 R8, PT, PT, R8, 0x1, RZ ;  /* 0x0000000108087810 */ /* 0x000fe20007ffe0ff */
[----:B------:R-:W-:Y:S02]  /*1450*/  VIADD R7, R7, 0xffffffff ;  /* 0xffffffff07077836 */ /* 0x000fe40000000000 */
[----:B------:R-:W-:Y:S02]  /*1460*/  VIADD R5, R5, 0x1 ;  /* 0x0000000105057836 */ /* 0x000fe40000000000 */
[----:B------:R-:W-:Y:S01]  /*1470*/  VIADD R4, R4, 0x1 ;  /* 0x0000000104047836 */ /* 0x000fe20000000000 */
[----:B--2---:R-:W0:Y:S08]  /*1480*/  F2F.F64.F32 R16, R0 ;  /* 0x0000000000107310 */ /* 0x004e300000201800 */
[----:B---3--:R-:W4:Y:S01]  /*1490*/  F2F.F64.F32 R24, R18 ;  /* 0x0000001200187310 */ /* 0x008f220000201800 */
[----:B0-----:R-:W-:-:S02]  /*14a0*/  DADD R16, -R22, R16 ;  /* 0x0000000016107229 */ /* 0x001fc40000000110 */
[----:B----4-:R-:W-:-:S06]  /*14b0*/  DADD R24, -R20, R24 ;  /* 0x0000000014187229 */ /* 0x010fcc0000000118 */
[----:B------:R-:W-:-:S08]  /*14c0*/  DADD R16, |R16|, R28 ;  /* 0x0000000010107229 */ /* 0x000fd0000000021c */
[----:B------:R-:W-:Y:S01]  /*14d0*/  DADD R28, -|R24|, R16 ;  /* 0x00000000181c7229 */ /* 0x000fe20000000310 */
[----:B------:R-:W-:Y:S10]  /*14e0*/  BRA `(.L_x_66) ;  /* 0xfffffffc00207947 */ /* 0x000ff4000383ffff */
        .weak           $__internal_2_$__cuda_sm20_div_rn_f64_full
        .type           $__internal_2_$__cuda_sm20_div_rn_f64_full,@function
        .size           $__internal_2_$__cuda_sm20_div_rn_f64_full,(.L_x_86 - $__internal_2_$__cuda_sm20_div_rn_f64_full)
$__internal_2_$__cuda_sm20_div_rn_f64_full:
[C---:B------:R-:W-:Y:S01]  /*14f0*/  FSETP.GEU.AND P0, PT, |R15|.reuse, 1.469367938527859385e-39, PT ;  /* 0x001000000f00780b */ /* 0x040fe20003f0e200 */
[----:B------:R-:W-:Y:S01]  /*1500*/  IMAD.MOV.U32 R24, RZ, RZ, 0x1 ;  /* 0x00000001ff187424 */ /* 0x000fe200078e00ff */
[----:B------:R-:W-:Y:S01]  /*1510*/  LOP3.LUT R16, R15, 0x800fffff, RZ, 0xc0, !PT ;  /* 0x800fffff0f107812 */ /* 0x000fe200078ec0ff */
[----:B------:R-:W-:Y:S01]  /*1520*/  BSSY.RECONVERGENT B2, `(.L_x_67) ;  /* 0x0000054000027945 */ /* 0x000fe20003800200 */
[C---:B------:R-:W-:Y:S02]  /*1530*/  FSETP.GEU.AND P2, PT, |R19|.reuse, 1.469367938527859385e-39, PT ;  /* 0x001000001300780b */ /* 0x040fe40003f4e200 */
[----:B------:R-:W-:Y:S01]  /*1540*/  LOP3.LUT R17, R16, 0x3ff00000, RZ, 0xfc, !PT ;  /* 0x3ff0000010117812 */ /* 0x000fe200078efcff */
[----:B------:R-:W-:Y:S01]  /*1550*/  IMAD.MOV.U32 R16, RZ, RZ, R14 ;  /* 0x000000ffff107224 */ /* 0x000fe200078e000e */
[----:B------:R-:W-:Y:S02]  /*1560*/  LOP3.LUT R6, R19, 0x7ff00000, RZ, 0xc0, !PT ;  /* 0x7ff0000013067812 */ /* 0x000fe400078ec0ff */
[----:B------:R-:W-:-:S03]  /*1570*/  LOP3.LUT R35, R15, 0x7ff00000, RZ, 0xc0, !PT ;  /* 0x7ff000000f237812 */ /* 0x000fc600078ec0ff */
[----:B------:R-:W-:Y:S01]  /*1580*/  @!P0 DMUL R16, R14, 8.98846567431157953865e+307 ;  /* 0x7fe000000e108828 */ /* 0x000fe20000000000 */
[----:B------:R-:W-:-:S03]  /*1590*/  ISETP.GE.U32.AND P1, PT, R6, R35, PT ;  /* 0x000000230600720c */ /* 0x000fc60003f26070 */
[----:B------:R-:W-:Y:S02]  /*15a0*/  @!P2 LOP3.LUT R9, R15, 0x7ff00000, RZ, 0xc0, !PT ;  /* 0x7ff000000f09a812 */ /* 0x000fe400078ec0ff */
[----:B------:R-:W0:Y:S02]  /*15b0*/  MUFU.RCP64H R25, R17 ;  /* 0x0000001100197308 */ /* 0x000e240000001800 */
[----:B------:R-:W-:Y:S01]  /*15c0*/  @!P2 ISETP.GE.U32.AND P3, PT, R6, R9, PT ;  /* 0x000000090600a20c */ /* 0x000fe20003f66070 */
[----:B------:R-:W-:Y:S01]  /*15d0*/  IMAD.MOV.U32 R9, RZ, RZ, 0x1ca00000 ;  /* 0x1ca00000ff097424 */ /* 0x000fe200078e00ff */
[----:B------:R-:W-:-:S04]  /*15e0*/  @!P0 LOP3.LUT R35, R17, 0x7ff00000, RZ, 0xc0, !PT ;  /* 0x7ff0000011238812 */ /* 0x000fc800078ec0ff */
[----:B------:R-:W-:-:S04]  /*15f0*/  @!P2 SEL R27, R9, 0x63400000, !P3 ;  /* 0x63400000091ba807 */ /* 0x000fc80005800000 */
[----:B------:R-:W-:-:S04]  /*1600*/  @!P2 LOP3.LUT R32, R27, 0x80000000, R19, 0xf8, !PT ;  /* 0x800000001b20a812 */ /* 0x000fc800078ef813 */
[----:B------:R-:W-:Y:S01]  /*1610*/  @!P2 LOP3.LUT R33, R32, 0x100000, RZ, 0xfc, !PT ;  /* 0x001000002021a812 */ /* 0x000fe200078efcff */
[----:B0-----:R-:W-:Y:S01]  /*1620*/  DFMA R30, R24, -R16, 1 ;  /* 0x3ff00000181e742b */ /* 0x001fe20000000810 */
[----:B------:R-:W-:-:S07]  /*1630*/  @!P2 IMAD.MOV.U32 R32, RZ, RZ, RZ ;  /* 0x000000ffff20a224 */ /* 0x000fce00078e00ff */
[----:B------:R-:W-:-:S08]  /*1640*/  DFMA R30, R30, R30, R30 ;  /* 0x0000001e1e1e722b */ /* 0x000fd0000000001e */
[----:B------:R-:W-:Y:S01]  /*1650*/  DFMA R30, R24, R30, R24 ;  /* 0x0000001e181e722b */ /* 0x000fe20000000018 */
[----:B------:R-:W-:Y:S02]  /*1660*/  SEL R25, R9, 0x63400000, !P1 ;  /* 0x6340000009197807 */ /* 0x000fe40004800000 */
[----:B------:R-:W-:Y:S02]  /*1670*/  MOV R24, R18 ;  /* 0x0000001200187202 */ /* 0x000fe40000000f00 */
        /* <DEDUP_REMOVED lines=8> */
[----:B------:R-:W-:-:S05]  /*1700*/  @!P2 LOP3.LUT R30, R25, 0x7ff00000, RZ, 0xc0, !PT ;  /* 0x7ff00000191ea812 */ /* 0x000fca00078ec0ff */
[----:B------:R-:W-:-:S05]  /*1710*/  VIADD R26, R30, 0xffffffff ;  /* 0xffffffff1e1a7836 */ /* 0x000fca0000000000 */
        /* <DEDUP_REMOVED lines=8> */
[----:B------:R-:W-:Y:S02]  /*17a0*/  SEL R9, R9, 0x63400000, !P0 ;  /* 0x6340000009097807 */ /* 0x000fe40004000000 */
[----:B------:R-:W-:-:S03]  /*17b0*/  MOV R18, RZ ;  /* 0x000000ff00127202 */ /* 0x000fc60000000f00 */
[----:B------:R-:W-:-:S04]  /*17c0*/  IMAD.IADD R6, R6, 0x1, -R9 ;  /* 0x0000000106067824 */ /* 0x000fc800078e0a09 */
        /* <DEDUP_REMOVED lines=10> */
[----:B------:R-:W-:Y:S01]  /*1870*/  IMAD.MOV R15, RZ, RZ, -R6 ;  /* 0x000000ffff0f7224 */ /* 0x000fe200078e0a06 */
[----:B------:R-:W-:Y:S01]  /*1880*/  DMUL.RP R18, R32, R18 ;  /* 0x0000001220127228 */ /* 0x000fe20000008000 */
[----:B------:R-:W-:-:S06]  /*1890*/  IMAD.MOV.U32 R14, RZ, RZ, RZ ;  /* 0x000000ffff0e7224 */ /* 0x000fcc00078e00ff */
[----:B------:R-:W-:-:S03]  /*18a0*/  DFMA R14, R26, -R14, R32 ;  /* 0x8000000e1a0e722b */ /* 0x000fc60000000020 */
[----:B------:R-:W-:-:S03]  /*18b0*/  LOP3.LUT R9, R19, R9, RZ, 0x3c, !PT ;  /* 0x0000000913097212 */ /* 0x000fc600078e3cff */
[----:B------:R-:W-:-:S04]  /*18c0*/  IADD3 R14, PT, PT, -R6, -0x43300000, RZ ;  /* 0xbcd00000060e7810 */ /* 0x000fc80007ffe1ff */
[----:B------:R-:W-:-:S04]  /*18d0*/  FSETP.NEU.AND P0, PT, |R15|, R14, PT ;  /* 0x0000000e0f00720b */ /* 0x000fc80003f0d200 */
[----:B------:R-:W-:Y:S02]  /*18e0*/  FSEL R26, R18, R26, !P0 ;  /* 0x0000001a121a7208 */ /* 0x000fe40004000000 */
[----:B------:R-:W-:Y:S01]  /*18f0*/  FSEL R27, R9, R27, !P0 ;  /* 0x0000001b091b7208 */ /* 0x000fe20004000000 */
[----:B------:R-:W-:Y:S06]  /*1900*/  BRA `(.L_x_69) ;  /* 0x0000000000547947 */ /* 0x000fec0003800000 */
.L_x_68:
        /* <DEDUP_REMOVED lines=12> */
[----:B------:R-:W-:Y:S01]  /*19d0*/  @!P0 IMAD.MOV.U32 R26, RZ, RZ, RZ ;  /* 0x000000ffff1a8224 */ /* 0x000fe200078e00ff */
[----:B------:R-:W-:-:S03]  /*19e0*/  @P0 MOV R26, RZ ;  /* 0x000000ff001a0202 */ /* 0x000fc60000000f00 */
[----:B------:R-:W-:Y:S01]  /*19f0*/  @P0 IMAD.MOV.U32 R27, RZ, RZ, R6 ;  /* 0x000000ffff1b0224 */ /* 0x000fe200078e0006 */
[----:B------:R-:W-:Y:S06]  /*1a00*/  BRA `(.L_x_69) ;  /* 0x0000000000147947 */ /* 0x000fec0003800000 */
.L_x_71:
[----:B------:R-:W-:Y:S01]  /*1a10*/  LOP3.LUT R27, R15, 0x80000, RZ, 0xfc, !PT ;  /* 0x000800000f1b7812 */ /* 0x000fe200078efcff */
[----:B------:R-:W-:Y:S01]  /*1a20*/  IMAD.MOV.U32 R26, RZ, RZ, R14 ;  /* 0x000000ffff1a7224 */ /* 0x000fe200078e000e */
[----:B------:R-:W-:Y:S06]  /*1a30*/  BRA `(.L_x_69) ;  /* 0x0000000000087947 */ /* 0x000fec0003800000 */
.L_x_70:
[----:B------:R-:W-:Y:S01]  /*1a40*/  LOP3.LUT R27, R19, 0x80000, RZ, 0xfc, !PT ;  /* 0x00080000131b7812 */ /* 0x000fe200078efcff */
[----:B------:R-:W-:-:S07]  /*1a50*/  IMAD.MOV.U32 R26, RZ, RZ, R18 ;  /* 0x000000ffff1a7224 */ /* 0x000fce00078e0012 */
.L_x_69:
[----:B------:R-:W-:Y:S05]  /*1a60*/  BSYNC.RECONVERGENT B2 ;  /* 0x0000000000027941 */ /* 0x000fea0003800200 */
.L_x_67:
[----:B------:R-:W-:Y:S02]  /*1a70*/  IMAD.MOV.U32 R14, RZ, RZ, R0 ;  /* 0x000000ffff0e7224 */ /* 0x000fe400078e0000 */
[----:B------:R-:W-:-:S04]  /*1a80*/  IMAD.MOV.U32 R15, RZ, RZ, 0x0 ;  /* 0x00000000ff0f7424 */ /* 0x000fc800078e00ff */
[----:B------:R-:W-:Y:S05]  /*1a90*/  RET.REL.NODEC R14 `(er_batch_f32) ;  /* 0xffffffe40e587950 */ /* 0x000fea0003c3ffff */
.L_x_72:
        /* <DEDUP_REMOVED lines=14> */
.L_x_86:


//--------------------- .text.er_batch_prefix_f32 --------------------------
	.section	.text.er_batch_prefix_f32,"ax",@progbits
	.align	128
        .global         er_batch_prefix_f32
        .type           er_batch_prefix_f32,@function
        .size           er_batch_prefix_f32,(.L_x_87 - er_batch_prefix_f32)
        .other          er_batch_prefix_f32,@"STO_CUDA_ENTRY STV_DEFAULT"
er_batch_prefix_f32:
.text.er_batch_prefix_f32:
[----:B------:R-:W-:Y:S01]  /*0000*/  LDC R1, c[0x0][0x37c] ;  /* 0x0000df00ff017b82 */ /* 0x000fe20000000800 */
[----:B------:R-:W0:Y:S01]  /*0010*/  S2R R2, SR_CTAID.Y ;  /* 0x0000000000027919 */ /* 0x000e220000002600 */
[----:B------:R-:W0:Y:S02]  /*0020*/  LDCU UR4, c[0x0][0x3a0] ;  /* 0x00007400ff0477ac */ /* 0x000e240008000800 */
[----:B0-----:R-:W-:-:S13]  /*0030*/  ISETP.GE.AND P0, PT, R2, UR4, PT ;  /* 0x0000000402007c0c */ /* 0x001fda000bf06270 */
[----:B------:R-:W-:Y:S05]  /*0040*/  @P0 EXIT ;  /* 0x000000000000094d */ /* 0x000fea0003800000 */
[----:B------:R-:W0:Y:S01]  /*0050*/  LDC.64 R4, c[0x0][0x398] ;  /* 0x0000e600ff047b82 */ /* 0x000e220000000a00 */
[----:B------:R-:W1:Y:S01]  /*0060*/  LDCU.64 UR4, c[0x0][0x358] ;  /* 0x00006b00ff0477ac */ /* 0x000e620008000a00 */
[----:B0-----:R-:W-:-:S05]  /*0070*/  IMAD.WIDE.U32 R4, R2, 0x4, R4 ;  /* 0x0000000402047825 */ /* 0x001fca00078e0004 */
[----:B-1----:R-:W2:Y:S02]  /*0080*/  LDG.E.CONSTANT R3, desc[UR4][R4.64] ;  /* 0x0000000404037981 */ /* 0x002ea4000c1e9900 */
[----:B--2---:R-:W-:-:S13]  /*0090*/  ISETP.GE.AND P0, PT, R3, 0x1, PT ;  /* 0x000000010300780c */ /* 0x004fda0003f06270 */
[----:B------:R-:W-:Y:S05]  /*00a0*/  @!P0 EXIT ;  /* 0x000000000000894d */ /* 0x000fea0003800000 */
[----:B------:R-:W0:Y:S01]  /*00b0*/  S2R R4, SR_TID.X ;  /* 0x0000000000047919 */ /* 0x000e220000002100 */
[----:B------:R-:W0:Y:S01]  /*00c0*/  S2UR UR6, SR_CTAID.X ;  /* 0x00000000000679c3 */ /* 0x000e220000002500 */
[----:B------:R-:W1:Y:S07]  /*00d0*/  LDCU UR7, c[0x0][0x390] ;  /* 0x00007200ff0777ac */ /* 0x000e6e0008000800 */
[----:B------:R-:W0:Y:S02]  /*00e0*/  LDC R5, c[0x0][0x360] ;  /* 0x0000d800ff057b82 */ /* 0x000e240000000800 */
[----:B0-----:R-:W-:-:S05]  /*00f0*/  IMAD R4, R5, UR6, R4 ;  /* 0x0000000605047c24 */ /* 0x001fca000f8e0204 */
[----:B-1----:R-:W-:-:S13]  /*0100*/  ISETP.GE.AND P0, PT, R4, UR7, PT ;  /* 0x0000000704007c0c */ /* 0x002fda000bf06270 */
[----:B------:R-:W-:Y:S05]  /*0110*/  @P0 EXIT ;  /* 0x000000000000094d */ /* 0x000fea0003800000 */
[----:B------:R-:W0:Y:S01]  /*0120*/  LDC R0, c[0x0][0x394] ;  /* 0x0000e500ff007b82 */ /* 0x000e220000000800 */
[----:B------:R-:W1:Y:S01]  /*0130*/  LDCU UR6, c[0x0][0x370] ;  /* 0x00006e00ff0677ac */ /* 0x000e620008000800 */
[----:B------:R-:W2:Y:S06]  /*0140*/  LDCU UR7, c[0x0][0x390] ;  /* 0x00007200ff0777ac */ /* 0x000eac0008000800 */
[----:B------:R-:W3:Y:S08]  /*0150*/  LDC.64 R10, c[0x0][0x388] ;  /* 0x0000e200ff0a7b82 */ /* 0x000ef00000000a00 */
[----:B------:R-:W4:Y:S01]  /*0160*/  LDC.64 R8, c[0x0][0x380] ;  /* 0x0000e000ff087b82 */ /* 0x000f220000000a00 */
[----:B-1----:R-:W-:-:S07]  /*0170*/  IMAD R5, R5, UR6, RZ ;  /* 0x0000000605057c24 */ /* 0x002fce000f8e02ff */
[----:B------:R-:W1:Y:S01]  /*0180*/  LDC.64 R6, c[0x0][0x3a8] ;  /* 0x0000ea00ff067b82 */ /* 0x000e620000000a00 */
[----:B0-2---:R-:W-:-:S07]  /*0190*/  IADD3 R27, PT, PT, R3, -0x1, R0 ;  /* 0xffffffff031b7810 */ /* 0x005fce0007ffe000 */
.L_x_77:
[----:B------:R-:W-:Y:S01]  /*01a0*/  ISETP.GE.AND P0, PT, R4, R27, PT ;  /* 0x0000001b0400720c */ /* 0x000fe20003f06270 */
[----:B------:R-:W-:Y:S01]  /*01b0*/  BSSY.RECONVERGENT B0, `(.L_x_73) ;  /* 0x000002a000007945 */ /* 0x000fe20003800200 */
[----:B0-----:R-:W-:-:S11]  /*01c0*/  IMAD.MOV.U32 R19, RZ, RZ, 0x7fc00000 ;  /* 0x7fc00000ff137424 */ /* 0x001fd600078e00ff */
[----:B------:R-:W-:Y:S05]  /*01d0*/  @!P0 BRA `(.L_x_74) ;  /* 0x00000000009c8947 */ /* 0x000fea0003800000 */
[C---:B------:R-:W-:Y:S02]  /*01e0*/  IMAD.IADD R23, R4.reuse, 0x1, -R3 ;  /* 0x0000000104177824 */ /* 0x040fe400078e0a03 */
[----:B---3--:R-:W-:-:S04]  /*01f0*/  IMAD.WIDE R12, R4, 0x8, R10 ;  /* 0x00000008040c7825 */ /* 0x008fc800078e020a */
[----:B------:R-:W-:Y:S02]  /*0200*/  IMAD.WIDE R14, R23, 0x8, R10 ;  /* 0x00000008170e7825 */ /* 0x000fe400078e020a */
[----:B------:R-:W2:Y:S04]  /*0210*/  LDG.E.64.CONSTANT R12, desc[UR4][R12.64] ;  /* 0x000000040c0c7981 */ /* 0x000ea8000c1e9b00 */
[----:B------:R-:W2:Y:S01]  /*0220*/  LDG.E.64.CONSTANT R14, desc[UR4][R14.64+0x8] ;  /* 0x000008040e0e7981 */ /* 0x000ea2000c1e9b00 */
[----:B------:R-:W-:Y:S01]  /*0230*/  IMAD.MOV.U32 R19, RZ, RZ, RZ ;  /* 0x000000ffff137224 */ /* 0x000fe200078e00ff */
[----:B--2---:R-:W-:-:S08]  /*0240*/  DADD R16, R12, -R14 ;  /* 0x000000000c107229 */ /* 0x004fd0000000080e */
[----:B------:R-:W-:-:S14]  /*0250*/  DSETP.GT.AND P0, PT, R16, RZ, PT ;  /* 0x000000ff1000722a */ /* 0x000fdc0003f04000 */
[----:B------:R-:W-:Y:S05]  /*0260*/  @!P0 BRA `(.L_x_74) ;  /* 0x0000000000788947 */ /* 0x000fea0003800000 */
[----:B----4-:R-:W-:-:S04]  /*0270*/  IMAD.WIDE R22, R23, 0x4, R8 ;  /* 0x0000000417167825 */ /* 0x010fc800078e0208 */
[----:B------:R-:W-:Y:S02]  /*0280*/  IMAD.WIDE R20, R4, 0x4, R8 ;  /* 0x0000000404147825 */ /* 0x000fe400078e0208 */
[----:B------:R-:W2:Y:S04]  /*0290*/  LDG.E.CONSTANT R22, desc[UR4][R22.64+0x4] ;  /* 0x0000040416167981 */ /* 0x000ea8000c1e9900 */
[----:B------:R-:W3:Y:S01]  /*02a0*/  LDG.E.CONSTANT R0, desc[UR4][R20.64] ;  /* 0x0000000414007981 */ /* 0x000ee2000c1e9900 */
[----:B------:R-:W0:Y:S01]  /*02b0*/  MUFU.RCP64H R19, R17 ;  /* 0x0000001100137308 */ /* 0x000e220000001800 */
[----:B------:R-:W-:Y:S01]  /*02c0*/  IMAD.MOV.U32 R18, RZ, RZ, 0x1 ;  /* 0x00000001ff127424 */ /* 0x000fe200078e00ff */
[----:B------:R-:W-:Y:S05]  /*02d0*/  BSSY.RECONVERGENT B1, `(.L_x_75) ;  /* 0x0000013000017945 */ /* 0x000fea0003800200 */
[----:B0-----:R-:W-:-:S08]  /*02e0*/  DFMA R14, -R16, R18, 1 ;  /* 0x3ff00000100e742b */ /* 0x001fd00000000112 */
[----:B------:R-:W-:-:S08]  /*02f0*/  DFMA R24, R14, R14, R14 ;  /* 0x0000000e0e18722b */ /* 0x000fd0000000000e */
[----:B------:R-:W-:-:S08]  /*0300*/  DFMA R24, R18, R24, R18 ;  /* 0x000000181218722b */ /* 0x000fd00000000012 */
[----:B------:R-:W-:-:S08]  /*0310*/  DFMA R18, -R16, R24, 1 ;  /* 0x3ff000001012742b */ /* 0x000fd00000000118 */
[----:B------:R-:W-:Y:S01]  /*0320*/  DFMA R18, R24, R18, R24 ;  /* 0x000000121812722b */ /* 0x000fe20000000018 */
[----:B--2---:R-:W-:Y:S08]  /*0330*/  F2F.F64.F32 R12, R22 ;  /* 0x00000016000c7310 */ /* 0x004ff00000201800 */
[----:B---3--:R-:W0:Y:S02]  /*0340*/  F2F.F64.F32 R14, R0 ;  /* 0x00000000000e7310 */ /* 0x008e240000201800 */
[----:B0-----:R-:W-:-:S08]  /*0350*/  DADD R12, R14, -R12 ;  /* 0x000000000e0c7229 */ /* 0x001fd0000000080c */
[----:B------:R-:W-:-:S08]  /*0360*/  DMUL R14, |R12|, R18 ;  /* 0x000000120c0e7228 */ /* 0x000fd00000000200 */
[--C-:B------:R-:W-:Y:S02]  /*0370*/  DFMA R20, -R16, R14, |R12|.reuse ;  /* 0x0000000e1014722b */ /* 0x100fe4000000050c */
[----:B------:R-:W-:-:S06]  /*0380*/  DADD R12, -RZ, |R12| ;  /* 0x00000000ff0c7229 */ /* 0x000fcc000000050c */
[----:B------:R-:W-:-:S04]  /*0390*/  DFMA R14, R18, R20, R14 ;  /* 0x00000014120e722b */ /* 0x000fc8000000000e */
[----:B------:R-:W-:-:S06]  /*03a0*/  FSETP.GEU.AND P1, PT, |R13|, 6.5827683646048100446e-37, PT ;  /* 0x036000000d00780b */ /* 0x000fcc0003f2e200 */
[----:B------:R-:W-:-:S05]  /*03b0*/  FFMA R18, RZ, R17, R15 ;  /* 0x00000011ff127223 */ /* 0x000fca000000000f */
[----:B------:R-:W-:-:S13]  /*03c0*/  FSETP.GT.AND P0, PT, |R18|, 1.469367938527859385e-39, PT ;  /* 0x001000001200780b */ /* 0x000fda0003f04200 */
[----:B------:R-:W-:Y:S05]  /*03d0*/  @P0 BRA P1, `(.L_x_76) ;  /* 0x0000000000080947 */ /* 0x000fea0000800000 */
[----:B------:R-:W-:-:S07]  /*03e0*/  MOV R0, 0x400 ;  /* 0x0000040000007802 */ /* 0x000fce0000000f00 */
[----:B-1----:R-:W-:Y:S05]  /*03f0*/  CALL.REL.NOINC `($__internal_3_$__cuda_sm20_div_rn_f64_full) ;  /* 0x0000000000347944 */ /* 0x002fea0003c00000 */
.L_x_76:
[----:B------:R-:W-:Y:S05]  /*0400*/  BSYNC.RECONVERGENT B1 ;  /* 0x0000000000017941 */ /* 0x000fea0003800200 */
.L_x_75:
[----:B------:R-:W-:-:S06]  /*0410*/  DSETP.GT.AND P0, PT, R14, 1, PT ;  /* 0x3ff000000e00742a */ /* 0x000fcc0003f04000 */
[----:B------:R-:W-:Y:S02]  /*0420*/  FSEL R12, R14, RZ, !P0 ;  /* 0x000000ff0e0c7208 */ /* 0x000fe40004000000 */
[----:B------:R-:W-:-:S04]  /*0430*/  FSEL R13, R15, 1.875, !P0 ;  /* 0x3ff000000f0d7808 */ /* 0x000fc80004000000 */
[----:B------:R0:W2:Y:S03]  /*0440*/  F2F.F32.F64 R19, R12 ;  /* 0x0000000c00137310 */ /* 0x0000a60000301000 */
.L_x_74:
[----:B------:R-:W-:Y:S05]  /*0450*/  BSYNC.RECONVERGENT B0 ;  /* 0x0000000000007941 */ /* 0x000fea0003800200 */
.L_x_73:
[--C-:B0-----:R-:W-:Y:S02]  /*0460*/  IMAD R13, R2, UR7, R4.reuse ;  /* 0x00000007020d7c24 */ /* 0x101fe4000f8e0204 */
[----:B------:R-:W-:Y:S02]  /*0470*/  IMAD.IADD R4, R5, 0x1, R4 ;  /* 0x0000000105047824 */ /* 0x000fe400078e0204 */
[----:B-1----:R-:W-:-:S03]  /*0480*/  IMAD.WIDE R12, R13, 0x4, R6 ;  /* 0x000000040d0c7825 */ /* 0x002fc600078e0206 */
[----:B------:R-:W-:Y:S02]  /*0490*/  ISETP.GE.AND P0, PT, R4, UR7, PT ;  /* 0x0000000704007c0c */ /* 0x000fe4000bf06270 */
[----:B--2---:R0:W-:Y:S11]  /*04a0*/  STG.E desc[UR4][R12.64], R19 ;  /* 0x000000130c007986 */ /* 0x0041f6000c101904 */
[----:B------:R-:W-:Y:S05]  /*04b0*/  @!P0 BRA `(.L_x_77) ;  /* 0xfffffffc00388947 */ /* 0x000fea000383ffff */
[----:B------:R-:W-:Y:S05]  /*04c0*/  EXIT ;  /* 0x000000000000794d */ /* 0x000fea0003800000 */
        .weak           $__internal_3_$__cuda_sm20_div_rn_f64_full
        .type           $__internal_3_$__cuda_sm20_div_rn_f64_full,@function
        .size           $__internal_3_$__cuda_sm20_div_rn_f64_full,(.L_x_87 - $__internal_3_$__cuda_sm20_div_rn_f64_full)
$__internal_3_$__cuda_sm20_div_rn_f64_full:
        /* <DEDUP_REMOVED lines=8> */
[----:B------:R-:W-:Y:S01]  /*0550*/  LOP3.LUT R15, R14, 0x3ff00000, RZ, 0xfc, !PT ;  /* 0x3ff000000e0f7812 */ /* 0x000fe200078efcff */
[----:B------:R-:W-:Y:S01]  /*0560*/  IMAD.MOV.U32 R14, RZ, RZ, R16 ;  /* 0x000000ffff0e7224 */ /* 0x000fe200078e0010 */
[----:B------:R-:W-:-:S03]  /*0570*/  LOP3.LUT R29, R17, 0x7ff00000, RZ, 0xc0, !PT ;  /* 0x7ff00000111d7812 */ /* 0x000fc600078ec0ff */
[----:B------:R-:W-:Y:S01]  /*0580*/  @!P2 LOP3.LUT R19, R17, 0x7ff00000, RZ, 0xc0, !PT ;  /* 0x7ff000001113a812 */ /* 0x000fe200078ec0ff */
[----:B------:R-:W-:Y:S01]  /*0590*/  @!P2 IMAD.MOV.U32 R22, RZ, RZ, RZ ;  /* 0x000000ffff16a224 */ /* 0x000fe200078e00ff */
[----:B------:R-:W-:Y:S01]  /*05a0*/  @!P0 DMUL R14, R16, 8.98846567431157953865e+307 ;  /* 0x7fe00000100e8828 */ /* 0x000fe20000000000 */
[C---:B------:R-:W-:Y:S02]  /*05b0*/  ISETP.GE.U32.AND P1, PT, R26.reuse, R29, PT ;  /* 0x0000001d1a00720c */ /* 0x040fe40003f26070 */
[----:B------:R-:W-:Y:S02]  /*05c0*/  @!P2 ISETP.GE.U32.AND P3, PT, R26, R19, PT ;  /* 0x000000131a00a20c */ /* 0x000fe40003f66070 */
[C---:B------:R-:W-:Y:S01]  /*05d0*/  SEL R19, R28.reuse, 0x63400000, !P1 ;  /* 0x634000001c137807 */ /* 0x040fe20004800000 */
[----:B------:R-:W0:Y:S01]  /*05e0*/  MUFU.RCP64H R21, R15 ;  /* 0x0000000f00157308 */ /* 0x000e220000001800 */
[----:B------:R-:W-:Y:S02]  /*05f0*/  @!P2 SEL R23, R28, 0x63400000, !P3 ;  /* 0x634000001c17a807 */ /* 0x000fe40005800000 */
[----:B------:R-:W-:-:S02]  /*0600*/  LOP3.LUT R19, R19, 0x800fffff, R13, 0xf8, !PT ;  /* 0x800fffff13137812 */ /* 0x000fc400078ef80d */
[----:B------:R-:W-:Y:S02]  /*0610*/  @!P2 LOP3.LUT R23, R23, 0x80000000, R13, 0xf8, !PT ;  /* 0x800000001717a812 */ /* 0x000fe400078ef80d */
[----:B------:R-:W-:Y:S02]  /*0620*/  @!P0 LOP3.LUT R29, R15, 0x7ff00000, RZ, 0xc0, !PT ;  /* 0x7ff000000f1d8812 */ /* 0x000fe400078ec0ff */
[----:B------:R-:W-:-:S06]  /*0630*/  @!P2 LOP3.LUT R23, R23, 0x100000, RZ, 0xfc, !PT ;  /* 0x001000001717a812 */ /* 0x000fcc00078efcff */
        /* <DEDUP_REMOVED lines=43> */
.L_x_79:
        /* <DEDUP_REMOVED lines=13> */
[----:B------:R-:W-:Y:S02]  /*09c0*/  @P0 IMAD.MOV.U32 R22, RZ, RZ, RZ ;  /* 0x000000ffff160224 */ /* 0x000fe400078e00ff */
[----:B------:R-:W-:Y:S01]  /*09d0*/  @P0 IMAD.MOV.U32 R23, RZ, RZ, R12 ;  /* 0x000000ffff170224 */ /* 0x000fe200078e000c */
[----:B------:R-:W-:Y:S06]  /*09e0*/  BRA `(.L_x_80) ;  /* 0x0000000000147947 */ /* 0x000fec0003800000 */
.L_x_82:
[----:B------:R-:W-:Y:S01]  /*09f0*/  LOP3.LUT R23, R17, 0x80000, RZ, 0xfc, !PT ;  /* 0x0008000011177812 */ /* 0x000fe200078efcff */
[----:B------:R-:W-:Y:S01]  /*0a00*/  IMAD.MOV.U32 R22, RZ, RZ, R16 ;  /* 0x000000ffff167224 */ /* 0x000fe200078e0010 */
[----:B------:R-:W-:Y:S06]  /*0a10*/  BRA `(.L_x_80) ;  /* 0x0000000000087947 */ /* 0x000fec0003800000 */
.L_x_81:
[----:B------:R-:W-:Y:S01]  /*0a20*/  LOP3.LUT R23, R13, 0x80000, RZ, 0xfc, !PT ;  /* 0x000800000d177812 */ /* 0x000fe200078efcff */
[----:B------:R-:W-:-:S07]  /*0a30*/  IMAD.MOV.U32 R22, RZ, RZ, R12 ;  /* 0x000000ffff167224 */ /* 0x000fce00078e000c */
.L_x_80:
[----:B------:R-:W-:Y:S05]  /*0a40*/  BSYNC.RECONVERGENT B2 ;  /* 0x0000000000027941 */ /* 0x000fea0003800200 */
.L_x_78:
[----:B------:R-:W-:Y:S02]  /*0a50*/  IMAD.MOV.U32 R12, RZ, RZ, R0 ;  /* 0x000000ffff0c7224 */ /* 0x000fe400078e0000 */
[----:B------:R-:W-:Y:S02]  /*0a60*/  IMAD.MOV.U32 R13, RZ, RZ, 0x0 ;  /* 0x00000000ff0d7424 */ /* 0x000fe400078e00ff */
[----:B------:R-:W-:Y:S02]  /*0a70*/  IMAD.MOV.U32 R14, RZ, RZ, R22 ;  /* 0x000000ffff0e7224 */ /* 0x000fe400078e0016 */
[----:B------:R-:W-:Y:S01]  /*0a80*/  IMAD.MOV.U32 R15, RZ, RZ, R23 ;  /* 0x000000ffff0f7224 */ /* 0x000fe200078e0017 */
[----:B------:R-:W-:Y:S06]  /*0a90*/  RET.REL.NODEC R12 `(er_batch_prefix_f32) ;  /* 0xfffffff40c587950 */ /* 0x000fec0003c3ffff */
.L_x_83:
        /* <DEDUP_REMOVED lines=14> */
.L_x_87:


//--------------------- .nv.shared.reserved.0     --------------------------
	.section	.nv.shared.reserved.0,"aw",@nobits
	.weak		__nv_reservedSMEM_offset_0_alias
	.size		__nv_reservedSMEM_offset_0_alias, 0, 64
	.other		__nv_reservedSMEM_offset_0_alias,@"STO_CUDA_RESERVED_SHARED STV_DEFAULT"
__nv_reservedSMEM_offset_0_alias:
	.zero		0
	.zero		64


//--------------------- .nv.constant0.er_many_series_one_param_time_major_f32 --------------------------
	.section	.nv.constant0.er_many_series_one_param_time_major_f32,"a",@progbits
	.sectionflags	@""
	.align	4
.nv.constant0.er_many_series_one_param_time_major_f32:
	.zero		936


//--------------------- .nv.constant0.er_batch_f64 --------------------------
	.section	.nv.constant0.er_batch_f64,"a",@progbits
	.sectionflags	@""
	.align	4
.nv.constant0.er_batch_f64:
	.zero		936


//--------------------- .nv.constant0.er_batch_f32 --------------------------
	.section	.nv.constant0.er_batch_f32,"a",@progbits
	.sectionflags	@""
	.align	4
.nv.constant0.er_batch_f32:
	.zero		936


//--------------------- .nv.constant0.er_batch_prefix_f32 --------------------------
	.section	.nv.constant0.er_batch_prefix_f32,"a",@progbits
	.sectionflags	@""
	.align	4
.nv.constant0.er_batch_prefix_f32:
	.zero		944


//--------------------- SYMBOLS --------------------------

	.type		.nv.reservedSmem.offset0,@object
	.size		.nv.reservedSmem.offset0,0x4
